//
// Generated by NVIDIA NVVM Compiler
//
// Compiler Build ID: CL-36424714
// Cuda compilation tools, release 13.0, V13.0.88
// Based on NVVM 20.0.0
//

.version 9.0
.target sm_100
.address_size 64

	// .globl	ao_batch_f32

.visible .entry ao_batch_f32(
	.param .u64 .ptr .align 1 ao_batch_f32_param_0,
	.param .u32 ao_batch_f32_param_1,
	.param .u32 ao_batch_f32_param_2,
	.param .u64 .ptr .align 1 ao_batch_f32_param_3,
	.param .u64 .ptr .align 1 ao_batch_f32_param_4,
	.param .u32 ao_batch_f32_param_5,
	.param .u64 .ptr .align 1 ao_batch_f32_param_6
)
{
	.reg .pred 	%p<21>;
	.reg .b32 	%r<50>;
	.reg .b32 	%f<5>;
	.reg .b64 	%rd<42>;
	.reg .b64 	%fd<13>;

	ld.param.u64 	%rd6, [ao_batch_f32_param_0];
	ld.param.u32 	%r24, [ao_batch_f32_param_1];
	ld.param.u32 	%r25, [ao_batch_f32_param_2];
	ld.param.u64 	%rd7, [ao_batch_f32_param_3];
	ld.param.u64 	%rd8, [ao_batch_f32_param_4];
	ld.param.u32 	%r26, [ao_batch_f32_param_5];
	ld.param.u64 	%rd9, [ao_batch_f32_param_6];
	cvta.to.global.u64 	%rd1, %rd9;
	mov.u32 	%r1, %ctaid.y;
	setp.ge.s32 	%p1, %r1, %r26;
	@%p1 bra 	$L__BB0_19;
	cvta.to.global.u64 	%rd10, %rd7;
	cvta.to.global.u64 	%rd11, %rd8;
	mul.wide.u32 	%rd12, %r1, 4;
	add.s64 	%rd13, %rd10, %rd12;
	ld.global.nc.u32 	%r2, [%rd13];
	add.s64 	%rd14, %rd11, %rd12;
	ld.global.nc.u32 	%r3, [%rd14];
	setp.gt.s32 	%p2, %r2, 0;
	setp.lt.s32 	%p3, %r3, 1;
	setp.ge.s32 	%p4, %r2, %r3;
	or.pred  	%p5, %p3, %p4;
	not.pred 	%p7, %p5;
	and.pred  	%p8, %p2, %p7;
	@%p8 bra 	$L__BB0_14;
	mul.lo.s32 	%r4, %r24, %r1;
	setp.lt.s32 	%p12, %r24, 1;
	@%p12 bra 	$L__BB0_19;
	and.b32  	%r5, %r24, 7;
	setp.lt.u32 	%p13, %r24, 8;
	mov.b32 	%r48, 0;
	@%p13 bra 	$L__BB0_6;
	and.b32  	%r48, %r24, 2147483640;
	neg.s32 	%r45, %r48;
	mul.wide.u32 	%rd23, %r4, 4;
	add.s64 	%rd24, %rd23, %rd1;
	add.s64 	%rd41, %rd24, 16;
$L__BB0_5:
	.pragma "nounroll";
	mov.b32 	%r37, 2147483647;
	st.global.u32 	[%rd41+-16], %r37;
	st.global.u32 	[%rd41+-12], %r37;
	st.global.u32 	[%rd41+-8], %r37;
	st.global.u32 	[%rd41+-4], %r37;
	st.global.u32 	[%rd41], %r37;
	st.global.u32 	[%rd41+4], %r37;
	st.global.u32 	[%rd41+8], %r37;
	st.global.u32 	[%rd41+12], %r37;
	add.s32 	%r45, %r45, 8;
	add.s64 	%rd41, %rd41, 32;
	setp.eq.s32 	%p14, %r45, 0;
	@%p14 bra 	$L__BB0_6;
	bra.uni 	$L__BB0_5;
$L__BB0_6:
	setp.eq.s32 	%p15, %r5, 0;
	@%p15 bra 	$L__BB0_19;
	and.b32  	%r19, %r24, 3;
	setp.lt.u32 	%p16, %r5, 4;
	@%p16 bra 	$L__BB0_9;
	add.s32 	%r38, %r48, %r4;
	mul.wide.u32 	%rd25, %r38, 4;
	add.s64 	%rd26, %rd1, %rd25;
	mov.b32 	%r39, 2147483647;
	st.global.u32 	[%rd26], %r39;
	cvt.u64.u32 	%rd27, %r4;
	cvt.u64.u32 	%rd28, %r48;
	add.s64 	%rd29, %rd28, %rd27;
	shl.b64 	%rd30, %rd29, 2;
	add.s64 	%rd31, %rd1, %rd30;
	st.global.u32 	[%rd31+4], %r39;
	st.global.u32 	[%rd31+8], %r39;
	st.global.u32 	[%rd31+12], %r39;
	add.s32 	%r48, %r48, 4;
$L__BB0_9:
	setp.eq.s32 	%p17, %r19, 0;
	@%p17 bra 	$L__BB0_19;
	setp.eq.s32 	%p18, %r19, 1;
	@%p18 bra 	$L__BB0_12;
	add.s32 	%r40, %r48, %r4;
	mul.wide.u32 	%rd32, %r40, 4;
	add.s64 	%rd33, %rd1, %rd32;
	mov.b32 	%r41, 2147483647;
	st.global.u32 	[%rd33], %r41;
	cvt.u64.u32 	%rd34, %r4;
	cvt.u64.u32 	%rd35, %r48;
	add.s64 	%rd36, %rd35, %rd34;
	shl.b64 	%rd37, %rd36, 2;
	add.s64 	%rd38, %rd1, %rd37;
	st.global.u32 	[%rd38+4], %r41;
	add.s32 	%r48, %r48, 2;
$L__BB0_12:
	and.b32  	%r42, %r24, 1;
	setp.eq.b32 	%p19, %r42, 1;
	not.pred 	%p20, %p19;
	@%p20 bra 	$L__BB0_19;
	add.s32 	%r43, %r48, %r4;
	mul.wide.u32 	%rd39, %r43, 4;
	add.s64 	%rd40, %rd1, %rd39;
	mov.b32 	%r44, 2147483647;
	st.global.u32 	[%rd40], %r44;
	bra.uni 	$L__BB0_19;
$L__BB0_14:
	add.s32 	%r10, %r25, -1;
	mov.u32 	%r27, %ctaid.x;
	mov.u32 	%r11, %ntid.x;
	mov.u32 	%r28, %tid.x;
	mad.lo.s32 	%r46, %r27, %r11, %r28;
	setp.ge.s32 	%p9, %r46, %r24;
	@%p9 bra 	$L__BB0_19;
	cvta.to.global.u64 	%rd5, %rd6;
	cvt.rn.f64.u32 	%fd3, %r3;
	rcp.rn.f64 	%fd1, %fd3;
	cvt.rn.f64.u32 	%fd4, %r2;
	rcp.rn.f64 	%fd2, %fd4;
	mov.u32 	%r29, %nctaid.x;
	mul.lo.s32 	%r13, %r29, %r11;
	mul.lo.s32 	%r14, %r24, %r1;
	add.s32 	%r15, %r10, %r3;
$L__BB0_16:
	setp.lt.s32 	%p10, %r46, %r15;
	mov.f32 	%f4, 0f7FFFFFFF;
	@%p10 bra 	$L__BB0_18;
	add.s32 	%r30, %r46, 1;
	sub.s32 	%r31, %r30, %r2;
	sub.s32 	%r32, %r30, %r3;
	max.s32 	%r33, %r31, 0;
	max.s32 	%r34, %r32, 0;
	mul.wide.s32 	%rd15, %r46, 8;
	add.s64 	%rd16, %rd5, %rd15;
	ld.global.nc.f64 	%fd5, [%rd16+8];
	mul.wide.u32 	%rd17, %r33, 8;
	add.s64 	%rd18, %rd5, %rd17;
	ld.global.nc.f64 	%fd6, [%rd18];
	sub.f64 	%fd7, %fd5, %fd6;
	mul.wide.u32 	%rd19, %r34, 8;
	add.s64 	%rd20, %rd5, %rd19;
	ld.global.nc.f64 	%fd8, [%rd20];
	sub.f64 	%fd9, %fd5, %fd8;
	mul.f64 	%fd10, %fd2, %fd7;
	mul.f64 	%fd11, %fd1, %fd9;
	sub.f64 	%fd12, %fd10, %fd11;
	cvt.rn.f32.f64 	%f4, %fd12;
$L__BB0_18:
	add.s32 	%r35, %r46, %r14;
	mul.wide.s32 	%rd21, %r35, 4;
	add.s64 	%rd22, %rd1, %rd21;
	st.global.f32 	[%rd22], %f4;
	add.s32 	%r46, %r46, %r13;
	setp.lt.s32 	%p11, %r46, %r24;
	@%p11 bra 	$L__BB0_16;
$L__BB0_19:
	ret;

}
	// .globl	ao_many_series_one_param_f32
.visible .entry ao_many_series_one_param_f32(
	.param .u64 .ptr .align 1 ao_many_series_one_param_f32_param_0,
	.param .u64 .ptr .align 1 ao_many_series_one_param_f32_param_1,
	.param .u32 ao_many_series_one_param_f32_param_2,
	.param .u32 ao_many_series_one_param_f32_param_3,
	.param .u32 ao_many_series_one_param_f32_param_4,
	.param .u32 ao_many_series_one_param_f32_param_5,
	.param .u64 .ptr .align 1 ao_many_series_one_param_f32_param_6
)
{
	.reg .pred 	%p<77>;
	.reg .b32 	%r<130>;
	.reg .b32 	%f<51>;
	.reg .b64 	%rd<268>;
	.reg .b64 	%fd<225>;

	ld.param.u64 	%rd88, [ao_many_series_one_param_f32_param_0];
	ld.param.u64 	%rd87, [ao_many_series_one_param_f32_param_1];
	ld.param.u32 	%r57, [ao_many_series_one_param_f32_param_2];
	ld.param.u32 	%r58, [ao_many_series_one_param_f32_param_3];
	ld.param.u32 	%r59, [ao_many_series_one_param_f32_param_4];
	ld.param.u32 	%r60, [ao_many_series_one_param_f32_param_5];
	ld.param.u64 	%rd89, [ao_many_series_one_param_f32_param_6];
	cvta.to.global.u64 	%rd1, %rd88;
	cvta.to.global.u64 	%rd2, %rd89;
	mov.u32 	%r61, %ctaid.x;
	mov.u32 	%r62, %ntid.x;
	mov.u32 	%r63, %tid.x;
	mad.lo.s32 	%r1, %r61, %r62, %r63;
	setp.ge.s32 	%p1, %r1, %r57;
	@%p1 bra 	$L__BB1_62;
	min.s32 	%r64, %r59, %r60;
	setp.gt.s32 	%p2, %r64, 0;
	setp.gt.s32 	%p3, %r60, %r59;
	and.pred  	%p4, %p3, %p2;
	@%p4 bra 	$L__BB1_15;
	mul.wide.s32 	%rd214, %r1, 4;
	add.s64 	%rd261, %rd2, %rd214;
	setp.lt.s32 	%p68, %r58, 1;
	@%p68 bra 	$L__BB1_62;
	and.b32  	%r2, %r58, 15;
	setp.lt.u32 	%p69, %r58, 16;
	@%p69 bra 	$L__BB1_6;
	mul.wide.s32 	%rd4, %r57, 64;
	and.b32  	%r109, %r58, 2147483632;
	neg.s32 	%r114, %r109;
	mul.wide.s32 	%rd5, %r57, 4;
	mov.u64 	%rd242, %rd261;
$L__BB1_5:
	.pragma "nounroll";
	mov.b32 	%r110, 2147483647;
	st.global.u32 	[%rd242], %r110;
	add.s64 	%rd215, %rd242, %rd5;
	st.global.u32 	[%rd215], %r110;
	add.s64 	%rd216, %rd215, %rd5;
	st.global.u32 	[%rd216], %r110;
	add.s64 	%rd217, %rd216, %rd5;
	st.global.u32 	[%rd217], %r110;
	add.s64 	%rd218, %rd217, %rd5;
	st.global.u32 	[%rd218], %r110;
	add.s64 	%rd219, %rd218, %rd5;
	st.global.u32 	[%rd219], %r110;
	add.s64 	%rd220, %rd219, %rd5;
	st.global.u32 	[%rd220], %r110;
	add.s64 	%rd221, %rd220, %rd5;
	st.global.u32 	[%rd221], %r110;
	add.s64 	%rd222, %rd221, %rd5;
	st.global.u32 	[%rd222], %r110;
	add.s64 	%rd223, %rd222, %rd5;
	st.global.u32 	[%rd223], %r110;
	add.s64 	%rd224, %rd223, %rd5;
	st.global.u32 	[%rd224], %r110;
	add.s64 	%rd225, %rd224, %rd5;
	st.global.u32 	[%rd225], %r110;
	add.s64 	%rd226, %rd225, %rd5;
	st.global.u32 	[%rd226], %r110;
	add.s64 	%rd227, %rd226, %rd5;
	st.global.u32 	[%rd227], %r110;
	add.s64 	%rd228, %rd227, %rd5;
	st.global.u32 	[%rd228], %r110;
	add.s64 	%rd229, %rd228, %rd5;
	st.global.u32 	[%rd229], %r110;
	add.s64 	%rd261, %rd242, %rd4;
	add.s32 	%r114, %r114, 16;
	setp.eq.s32 	%p70, %r114, 0;
	add.s64 	%rd242, %rd229, %rd5;
	@%p70 bra 	$L__BB1_6;
	bra.uni 	$L__BB1_5;
$L__BB1_6:
	setp.eq.s32 	%p71, %r2, 0;
	@%p71 bra 	$L__BB1_62;
	and.b32  	%r47, %r58, 7;
	setp.lt.u32 	%p72, %r2, 8;
	@%p72 bra 	$L__BB1_9;
	mov.b32 	%r111, 2147483647;
	st.global.u32 	[%rd261], %r111;
	mul.wide.s32 	%rd230, %r57, 4;
	add.s64 	%rd231, %rd261, %rd230;
	st.global.u32 	[%rd231], %r111;
	add.s64 	%rd232, %rd231, %rd230;
	st.global.u32 	[%rd232], %r111;
	add.s64 	%rd233, %rd232, %rd230;
	st.global.u32 	[%rd233], %r111;
	add.s64 	%rd234, %rd233, %rd230;
	st.global.u32 	[%rd234], %r111;
	add.s64 	%rd235, %rd234, %rd230;
	st.global.u32 	[%rd235], %r111;
	add.s64 	%rd236, %rd235, %rd230;
	st.global.u32 	[%rd236], %r111;
	add.s64 	%rd237, %rd236, %rd230;
	st.global.u32 	[%rd237], %r111;
	add.s64 	%rd261, %rd237, %rd230;
$L__BB1_9:
	setp.eq.s32 	%p73, %r47, 0;
	@%p73 bra 	$L__BB1_62;
	and.b32  	%r48, %r58, 3;
	setp.lt.u32 	%p74, %r47, 4;
	@%p74 bra 	$L__BB1_12;
	mov.b32 	%r112, 2147483647;
	st.global.u32 	[%rd261], %r112;
	mul.wide.s32 	%rd238, %r57, 4;
	add.s64 	%rd239, %rd261, %rd238;
	st.global.u32 	[%rd239], %r112;
	add.s64 	%rd240, %rd239, %rd238;
	st.global.u32 	[%rd240], %r112;
	add.s64 	%rd241, %rd240, %rd238;
	st.global.u32 	[%rd241], %r112;
	add.s64 	%rd261, %rd241, %rd238;
$L__BB1_12:
	setp.eq.s32 	%p75, %r48, 0;
	@%p75 bra 	$L__BB1_62;
	mul.wide.s32 	%rd76, %r57, 4;
	neg.s32 	%r128, %r48;
$L__BB1_14:
	.pragma "nounroll";
	mov.b32 	%r113, 2147483647;
	st.global.u32 	[%rd261], %r113;
	add.s64 	%rd261, %rd261, %rd76;
	add.s32 	%r128, %r128, 1;
	setp.eq.s32 	%p76, %r128, 0;
	@%p76 bra 	$L__BB1_62;
	bra.uni 	$L__BB1_14;
$L__BB1_15:
	cvt.s64.s32 	%rd9, %r1;
	cvta.to.global.u64 	%rd90, %rd87;
	mul.wide.s32 	%rd91, %r1, 4;
	add.s64 	%rd92, %rd90, %rd91;
	ld.global.nc.u32 	%r65, [%rd92];
	cvt.u64.u32 	%rd10, %r65;
	setp.gt.s32 	%p5, %r65, -1;
	setp.lt.s32 	%p6, %r65, %r58;
	and.pred  	%p7, %p5, %p6;
	@%p7 bra 	$L__BB1_29;
	shl.b64 	%rd186, %rd9, 2;
	add.s64 	%rd265, %rd2, %rd186;
	setp.lt.s32 	%p59, %r58, 1;
	@%p59 bra 	$L__BB1_62;
	and.b32  	%r6, %r58, 15;
	setp.lt.u32 	%p60, %r58, 16;
	@%p60 bra 	$L__BB1_20;
	mul.wide.s32 	%rd12, %r57, 64;
	and.b32  	%r104, %r58, 2147483632;
	neg.s32 	%r115, %r104;
	mul.wide.s32 	%rd13, %r57, 4;
	mov.u64 	%rd243, %rd265;
$L__BB1_19:
	.pragma "nounroll";
	mov.b32 	%r105, 2147483647;
	st.global.u32 	[%rd243], %r105;
	add.s64 	%rd187, %rd243, %rd13;
	st.global.u32 	[%rd187], %r105;
	add.s64 	%rd188, %rd187, %rd13;
	st.global.u32 	[%rd188], %r105;
	add.s64 	%rd189, %rd188, %rd13;
	st.global.u32 	[%rd189], %r105;
	add.s64 	%rd190, %rd189, %rd13;
	st.global.u32 	[%rd190], %r105;
	add.s64 	%rd191, %rd190, %rd13;
	st.global.u32 	[%rd191], %r105;
	add.s64 	%rd192, %rd191, %rd13;
	st.global.u32 	[%rd192], %r105;
	add.s64 	%rd193, %rd192, %rd13;
	st.global.u32 	[%rd193], %r105;
	add.s64 	%rd194, %rd193, %rd13;
	st.global.u32 	[%rd194], %r105;
	add.s64 	%rd195, %rd194, %rd13;
	st.global.u32 	[%rd195], %r105;
	add.s64 	%rd196, %rd195, %rd13;
	st.global.u32 	[%rd196], %r105;
	add.s64 	%rd197, %rd196, %rd13;
	st.global.u32 	[%rd197], %r105;
	add.s64 	%rd198, %rd197, %rd13;
	st.global.u32 	[%rd198], %r105;
	add.s64 	%rd199, %rd198, %rd13;
	st.global.u32 	[%rd199], %r105;
	add.s64 	%rd200, %rd199, %rd13;
	st.global.u32 	[%rd200], %r105;
	add.s64 	%rd201, %rd200, %rd13;
	st.global.u32 	[%rd201], %r105;
	add.s64 	%rd265, %rd243, %rd12;
	add.s32 	%r115, %r115, 16;
	setp.eq.s32 	%p61, %r115, 0;
	add.s64 	%rd243, %rd201, %rd13;
	@%p61 bra 	$L__BB1_20;
	bra.uni 	$L__BB1_19;
$L__BB1_20:
	setp.eq.s32 	%p62, %r6, 0;
	@%p62 bra 	$L__BB1_62;
	and.b32  	%r52, %r58, 7;
	setp.lt.u32 	%p63, %r6, 8;
	@%p63 bra 	$L__BB1_23;
	mov.b32 	%r106, 2147483647;
	st.global.u32 	[%rd265], %r106;
	mul.wide.s32 	%rd202, %r57, 4;
	add.s64 	%rd203, %rd265, %rd202;
	st.global.u32 	[%rd203], %r106;
	add.s64 	%rd204, %rd203, %rd202;
	st.global.u32 	[%rd204], %r106;
	add.s64 	%rd205, %rd204, %rd202;
	st.global.u32 	[%rd205], %r106;
	add.s64 	%rd206, %rd205, %rd202;
	st.global.u32 	[%rd206], %r106;
	add.s64 	%rd207, %rd206, %rd202;
	st.global.u32 	[%rd207], %r106;
	add.s64 	%rd208, %rd207, %rd202;
	st.global.u32 	[%rd208], %r106;
	add.s64 	%rd209, %rd208, %rd202;
	st.global.u32 	[%rd209], %r106;
	add.s64 	%rd265, %rd209, %rd202;
$L__BB1_23:
	setp.eq.s32 	%p64, %r52, 0;
	@%p64 bra 	$L__BB1_62;
	and.b32  	%r53, %r58, 3;
	setp.lt.u32 	%p65, %r52, 4;
	@%p65 bra 	$L__BB1_26;
	mov.b32 	%r107, 2147483647;
	st.global.u32 	[%rd265], %r107;
	mul.wide.s32 	%rd210, %r57, 4;
	add.s64 	%rd211, %rd265, %rd210;
	st.global.u32 	[%rd211], %r107;
	add.s64 	%rd212, %rd211, %rd210;
	st.global.u32 	[%rd212], %r107;
	add.s64 	%rd213, %rd212, %rd210;
	st.global.u32 	[%rd213], %r107;
	add.s64 	%rd265, %rd213, %rd210;
$L__BB1_26:
	setp.eq.s32 	%p66, %r53, 0;
	@%p66 bra 	$L__BB1_62;
	mul.wide.s32 	%rd84, %r57, 4;
	neg.s32 	%r129, %r53;
$L__BB1_28:
	.pragma "nounroll";
	mov.b32 	%r108, 2147483647;
	st.global.u32 	[%rd265], %r108;
	add.s64 	%rd265, %rd265, %rd84;
	add.s32 	%r129, %r129, 1;
	setp.ne.s32 	%p67, %r129, 0;
	@%p67 bra 	$L__BB1_28;
	bra.uni 	$L__BB1_62;
$L__BB1_29:
	cvt.u32.u64 	%r66, %rd10;
	add.s32 	%r125, %r66, %r60;
	add.s32 	%r11, %r125, -1;
	shl.b64 	%rd93, %rd9, 2;
	add.s64 	%rd17, %rd2, %rd93;
	setp.lt.s32 	%p8, %r125, 2;
	@%p8 bra 	$L__BB1_42;
	add.s32 	%r67, %r125, -2;
	and.b32  	%r12, %r11, 15;
	setp.lt.u32 	%p9, %r67, 15;
	mov.u64 	%rd246, %rd17;
	@%p9 bra 	$L__BB1_33;
	mul.wide.s32 	%rd18, %r57, 64;
	and.b32  	%r68, %r11, -16;
	neg.s32 	%r116, %r68;
	mul.wide.s32 	%rd19, %r57, 4;
	mov.u64 	%rd244, %rd17;
$L__BB1_32:
	.pragma "nounroll";
	mov.b32 	%r69, 2147483647;
	st.global.u32 	[%rd244], %r69;
	add.s64 	%rd94, %rd244, %rd19;
	st.global.u32 	[%rd94], %r69;
	add.s64 	%rd95, %rd94, %rd19;
	st.global.u32 	[%rd95], %r69;
	add.s64 	%rd96, %rd95, %rd19;
	st.global.u32 	[%rd96], %r69;
	add.s64 	%rd97, %rd96, %rd19;
	st.global.u32 	[%rd97], %r69;
	add.s64 	%rd98, %rd97, %rd19;
	st.global.u32 	[%rd98], %r69;
	add.s64 	%rd99, %rd98, %rd19;
	st.global.u32 	[%rd99], %r69;
	add.s64 	%rd100, %rd99, %rd19;
	st.global.u32 	[%rd100], %r69;
	add.s64 	%rd101, %rd100, %rd19;
	st.global.u32 	[%rd101], %r69;
	add.s64 	%rd102, %rd101, %rd19;
	st.global.u32 	[%rd102], %r69;
	add.s64 	%rd103, %rd102, %rd19;
	st.global.u32 	[%rd103], %r69;
	add.s64 	%rd104, %rd103, %rd19;
	st.global.u32 	[%rd104], %r69;
	add.s64 	%rd105, %rd104, %rd19;
	st.global.u32 	[%rd105], %r69;
	add.s64 	%rd106, %rd105, %rd19;
	st.global.u32 	[%rd106], %r69;
	add.s64 	%rd107, %rd106, %rd19;
	st.global.u32 	[%rd107], %r69;
	add.s64 	%rd108, %rd107, %rd19;
	st.global.u32 	[%rd108], %r69;
	add.s64 	%rd246, %rd244, %rd18;
	add.s32 	%r116, %r116, 16;
	setp.ne.s32 	%p10, %r116, 0;
	add.s64 	%rd244, %rd108, %rd19;
	@%p10 bra 	$L__BB1_32;
$L__BB1_33:
	setp.eq.s32 	%p11, %r12, 0;
	@%p11 bra 	$L__BB1_42;
	and.b32  	%r16, %r11, 7;
	setp.lt.u32 	%p12, %r12, 8;
	@%p12 bra 	$L__BB1_36;
	mov.b32 	%r70, 2147483647;
	st.global.u32 	[%rd246], %r70;
	mul.wide.s32 	%rd109, %r57, 4;
	add.s64 	%rd110, %rd246, %rd109;
	st.global.u32 	[%rd110], %r70;
	add.s64 	%rd111, %rd110, %rd109;
	st.global.u32 	[%rd111], %r70;
	add.s64 	%rd112, %rd111, %rd109;
	st.global.u32 	[%rd112], %r70;
	add.s64 	%rd113, %rd112, %rd109;
	st.global.u32 	[%rd113], %r70;
	add.s64 	%rd114, %rd113, %rd109;
	st.global.u32 	[%rd114], %r70;
	add.s64 	%rd115, %rd114, %rd109;
	st.global.u32 	[%rd115], %r70;
	add.s64 	%rd116, %rd115, %rd109;
	st.global.u32 	[%rd116], %r70;
	add.s64 	%rd246, %rd116, %rd109;
$L__BB1_36:
	setp.eq.s32 	%p13, %r16, 0;
	@%p13 bra 	$L__BB1_42;
	and.b32  	%r17, %r11, 3;
	setp.lt.u32 	%p14, %r16, 4;
	@%p14 bra 	$L__BB1_39;
	mov.b32 	%r71, 2147483647;
	st.global.u32 	[%rd246], %r71;
	mul.wide.s32 	%rd117, %r57, 4;
	add.s64 	%rd118, %rd246, %rd117;
	st.global.u32 	[%rd118], %r71;
	add.s64 	%rd119, %rd118, %rd117;
	st.global.u32 	[%rd119], %r71;
	add.s64 	%rd120, %rd119, %rd117;
	st.global.u32 	[%rd120], %r71;
	add.s64 	%rd246, %rd120, %rd117;
$L__BB1_39:
	setp.eq.s32 	%p15, %r17, 0;
	@%p15 bra 	$L__BB1_42;
	mul.wide.s32 	%rd28, %r57, 4;
	neg.s32 	%r117, %r17;
$L__BB1_41:
	.pragma "nounroll";
	mov.b32 	%r72, 2147483647;
	st.global.u32 	[%rd246], %r72;
	add.s64 	%rd246, %rd246, %rd28;
	add.s32 	%r117, %r117, 1;
	setp.ne.s32 	%p16, %r117, 0;
	@%p16 bra 	$L__BB1_41;
$L__BB1_42:
	cvt.s64.s32 	%rd31, %r57;
	mul.lo.s64 	%rd32, %rd10, %rd31;
	add.s64 	%rd121, %rd32, %rd9;
	shl.b64 	%rd122, %rd121, 2;
	add.s64 	%rd256, %rd1, %rd122;
	sub.s32 	%r21, %r60, %r59;
	and.b32  	%r22, %r60, 15;
	setp.lt.u32 	%p17, %r60, 16;
	mov.f64 	%fd218, 0d0000000000000000;
	mov.b32 	%r120, 0;
	mov.f64 	%fd217, %fd218;
	mov.u64 	%rd251, %rd256;
	@%p17 bra 	$L__BB1_45;
	and.b32  	%r120, %r60, 2147483632;
	mov.f64 	%fd218, 0d0000000000000000;
	mov.b32 	%r118, 0;
	mov.u64 	%rd249, %rd256;
$L__BB1_44:
	.pragma "nounroll";
	ld.global.nc.f32 	%f1, [%rd249];
	cvt.f64.f32 	%fd42, %f1;
	add.f64 	%fd43, %fd217, %fd42;
	setp.lt.s32 	%p18, %r118, %r21;
	add.f64 	%fd44, %fd218, %fd42;
	selp.f64 	%fd45, %fd218, %fd44, %p18;
	shl.b64 	%rd123, %rd31, 2;
	add.s64 	%rd124, %rd249, %rd123;
	ld.global.nc.f32 	%f2, [%rd124];
	cvt.f64.f32 	%fd46, %f2;
	add.f64 	%fd47, %fd43, %fd46;
	add.s32 	%r75, %r118, 1;
	setp.lt.s32 	%p19, %r75, %r21;
	add.f64 	%fd48, %fd45, %fd46;
	selp.f64 	%fd49, %fd218, %fd48, %p19;
	add.s64 	%rd125, %rd124, %rd123;
	ld.global.nc.f32 	%f3, [%rd125];
	cvt.f64.f32 	%fd50, %f3;
	add.f64 	%fd51, %fd47, %fd50;
	add.s32 	%r76, %r118, 2;
	setp.lt.s32 	%p20, %r76, %r21;
	add.f64 	%fd52, %fd49, %fd50;
	selp.f64 	%fd53, %fd218, %fd52, %p20;
	add.s64 	%rd126, %rd125, %rd123;
	ld.global.nc.f32 	%f4, [%rd126];
	cvt.f64.f32 	%fd54, %f4;
	add.f64 	%fd55, %fd51, %fd54;
	add.s32 	%r77, %r118, 3;
	setp.lt.s32 	%p21, %r77, %r21;
	add.f64 	%fd56, %fd53, %fd54;
	selp.f64 	%fd57, %fd218, %fd56, %p21;
	add.s64 	%rd127, %rd126, %rd123;
	ld.global.nc.f32 	%f5, [%rd127];
	cvt.f64.f32 	%fd58, %f5;
	add.f64 	%fd59, %fd55, %fd58;
	add.s32 	%r78, %r118, 4;
	setp.lt.s32 	%p22, %r78, %r21;
	add.f64 	%fd60, %fd57, %fd58;
	selp.f64 	%fd61, %fd218, %fd60, %p22;
	add.s64 	%rd128, %rd127, %rd123;
	ld.global.nc.f32 	%f6, [%rd128];
	cvt.f64.f32 	%fd62, %f6;
	add.f64 	%fd63, %fd59, %fd62;
	add.s32 	%r79, %r118, 5;
	setp.lt.s32 	%p23, %r79, %r21;
	add.f64 	%fd64, %fd61, %fd62;
	selp.f64 	%fd65, %fd218, %fd64, %p23;
	add.s64 	%rd129, %rd128, %rd123;
	ld.global.nc.f32 	%f7, [%rd129];
	cvt.f64.f32 	%fd66, %f7;
	add.f64 	%fd67, %fd63, %fd66;
	add.s32 	%r80, %r118, 6;
	setp.lt.s32 	%p24, %r80, %r21;
	add.f64 	%fd68, %fd65, %fd66;
	selp.f64 	%fd69, %fd218, %fd68, %p24;
	add.s64 	%rd130, %rd129, %rd123;
	ld.global.nc.f32 	%f8, [%rd130];
	cvt.f64.f32 	%fd70, %f8;
	add.f64 	%fd71, %fd67, %fd70;
	add.s32 	%r81, %r118, 7;
	setp.lt.s32 	%p25, %r81, %r21;
	add.f64 	%fd72, %fd69, %fd70;
	selp.f64 	%fd73, %fd218, %fd72, %p25;
	add.s64 	%rd131, %rd130, %rd123;
	ld.global.nc.f32 	%f9, [%rd131];
	cvt.f64.f32 	%fd74, %f9;
	add.f64 	%fd75, %fd71, %fd74;
	add.s32 	%r82, %r118, 8;
	setp.lt.s32 	%p26, %r82, %r21;
	add.f64 	%fd76, %fd73, %fd74;
	selp.f64 	%fd77, %fd218, %fd76, %p26;
	add.s64 	%rd132, %rd131, %rd123;
	ld.global.nc.f32 	%f10, [%rd132];
	cvt.f64.f32 	%fd78, %f10;
	add.f64 	%fd79, %fd75, %fd78;
	add.s32 	%r83, %r118, 9;
	setp.lt.s32 	%p27, %r83, %r21;
	add.f64 	%fd80, %fd77, %fd78;
	selp.f64 	%fd81, %fd218, %fd80, %p27;
	add.s64 	%rd133, %rd132, %rd123;
	ld.global.nc.f32 	%f11, [%rd133];
	cvt.f64.f32 	%fd82, %f11;
	add.f64 	%fd83, %fd79, %fd82;
	add.s32 	%r84, %r118, 10;
	setp.lt.s32 	%p28, %r84, %r21;
	add.f64 	%fd84, %fd81, %fd82;
	selp.f64 	%fd85, %fd218, %fd84, %p28;
	add.s64 	%rd134, %rd133, %rd123;
	ld.global.nc.f32 	%f12, [%rd134];
	cvt.f64.f32 	%fd86, %f12;
	add.f64 	%fd87, %fd83, %fd86;
	add.s32 	%r85, %r118, 11;
	setp.lt.s32 	%p29, %r85, %r21;
	add.f64 	%fd88, %fd85, %fd86;
	selp.f64 	%fd89, %fd218, %fd88, %p29;
	add.s64 	%rd135, %rd134, %rd123;
	ld.global.nc.f32 	%f13, [%rd135];
	cvt.f64.f32 	%fd90, %f13;
	add.f64 	%fd91, %fd87, %fd90;
	add.s32 	%r86, %r118, 12;
	setp.lt.s32 	%p30, %r86, %r21;
	add.f64 	%fd92, %fd89, %fd90;
	selp.f64 	%fd93, %fd218, %fd92, %p30;
	add.s64 	%rd136, %rd135, %rd123;
	ld.global.nc.f32 	%f14, [%rd136];
	cvt.f64.f32 	%fd94, %f14;
	add.f64 	%fd95, %fd91, %fd94;
	add.s32 	%r87, %r118, 13;
	setp.lt.s32 	%p31, %r87, %r21;
	add.f64 	%fd96, %fd93, %fd94;
	selp.f64 	%fd97, %fd218, %fd96, %p31;
	add.s64 	%rd137, %rd136, %rd123;
	ld.global.nc.f32 	%f15, [%rd137];
	cvt.f64.f32 	%fd98, %f15;
	add.f64 	%fd99, %fd95, %fd98;
	add.s32 	%r88, %r118, 14;
	setp.lt.s32 	%p32, %r88, %r21;
	add.f64 	%fd100, %fd97, %fd98;
	selp.f64 	%fd101, %fd218, %fd100, %p32;
	add.s64 	%rd138, %rd137, %rd123;
	ld.global.nc.f32 	%f16, [%rd138];
	cvt.f64.f32 	%fd102, %f16;
	add.f64 	%fd217, %fd99, %fd102;
	add.s32 	%r89, %r118, 15;
	setp.lt.s32 	%p33, %r89, %r21;
	add.f64 	%fd103, %fd101, %fd102;
	selp.f64 	%fd218, %fd218, %fd103, %p33;
	shl.b64 	%rd139, %rd31, 6;
	add.s64 	%rd251, %rd249, %rd139;
	add.s32 	%r118, %r118, 16;
	setp.ne.s32 	%p34, %r118, %r120;
	add.s64 	%rd249, %rd138, %rd123;
	@%p34 bra 	$L__BB1_44;
$L__BB1_45:
	setp.eq.s32 	%p35, %r22, 0;
	@%p35 bra 	$L__BB1_54;
	and.b32  	%r27, %r60, 7;
	setp.lt.u32 	%p36, %r22, 8;
	@%p36 bra 	$L__BB1_48;
	ld.global.nc.f32 	%f17, [%rd251];
	cvt.f64.f32 	%fd105, %f17;
	add.f64 	%fd106, %fd217, %fd105;
	setp.lt.s32 	%p37, %r120, %r21;
	add.f64 	%fd107, %fd218, %fd105;
	selp.f64 	%fd108, %fd218, %fd107, %p37;
	shl.b64 	%rd140, %rd31, 2;
	add.s64 	%rd141, %rd251, %rd140;
	add.s32 	%r90, %r120, 1;
	ld.global.nc.f32 	%f18, [%rd141];
	cvt.f64.f32 	%fd109, %f18;
	add.f64 	%fd110, %fd106, %fd109;
	setp.lt.s32 	%p38, %r90, %r21;
	add.f64 	%fd111, %fd108, %fd109;
	selp.f64 	%fd112, %fd218, %fd111, %p38;
	add.s64 	%rd142, %rd141, %rd140;
	add.s32 	%r91, %r120, 2;
	ld.global.nc.f32 	%f19, [%rd142];
	cvt.f64.f32 	%fd113, %f19;
	add.f64 	%fd114, %fd110, %fd113;
	setp.lt.s32 	%p39, %r91, %r21;
	add.f64 	%fd115, %fd112, %fd113;
	selp.f64 	%fd116, %fd218, %fd115, %p39;
	add.s64 	%rd143, %rd142, %rd140;
	add.s32 	%r92, %r120, 3;
	ld.global.nc.f32 	%f20, [%rd143];
	cvt.f64.f32 	%fd117, %f20;
	add.f64 	%fd118, %fd114, %fd117;
	setp.lt.s32 	%p40, %r92, %r21;
	add.f64 	%fd119, %fd116, %fd117;
	selp.f64 	%fd120, %fd218, %fd119, %p40;
	add.s64 	%rd144, %rd143, %rd140;
	add.s32 	%r93, %r120, 4;
	ld.global.nc.f32 	%f21, [%rd144];
	cvt.f64.f32 	%fd121, %f21;
	add.f64 	%fd122, %fd118, %fd121;
	setp.lt.s32 	%p41, %r93, %r21;
	add.f64 	%fd123, %fd120, %fd121;
	selp.f64 	%fd124, %fd218, %fd123, %p41;
	add.s64 	%rd145, %rd144, %rd140;
	add.s32 	%r94, %r120, 5;
	ld.global.nc.f32 	%f22, [%rd145];
	cvt.f64.f32 	%fd125, %f22;
	add.f64 	%fd126, %fd122, %fd125;
	setp.lt.s32 	%p42, %r94, %r21;
	add.f64 	%fd127, %fd124, %fd125;
	selp.f64 	%fd128, %fd218, %fd127, %p42;
	add.s64 	%rd146, %rd145, %rd140;
	add.s32 	%r95, %r120, 6;
	ld.global.nc.f32 	%f23, [%rd146];
	cvt.f64.f32 	%fd129, %f23;
	add.f64 	%fd130, %fd126, %fd129;
	setp.lt.s32 	%p43, %r95, %r21;
	add.f64 	%fd131, %fd128, %fd129;
	selp.f64 	%fd132, %fd218, %fd131, %p43;
	add.s64 	%rd147, %rd146, %rd140;
	add.s32 	%r96, %r120, 7;
	ld.global.nc.f32 	%f24, [%rd147];
	cvt.f64.f32 	%fd133, %f24;
	add.f64 	%fd217, %fd130, %fd133;
	setp.lt.s32 	%p44, %r96, %r21;
	add.f64 	%fd134, %fd132, %fd133;
	selp.f64 	%fd218, %fd218, %fd134, %p44;
	add.s64 	%rd251, %rd147, %rd140;
	add.s32 	%r120, %r120, 8;
$L__BB1_48:
	setp.eq.s32 	%p45, %r27, 0;
	@%p45 bra 	$L__BB1_54;
	and.b32  	%r30, %r60, 3;
	setp.lt.u32 	%p46, %r27, 4;
	@%p46 bra 	$L__BB1_51;
	ld.global.nc.f32 	%f25, [%rd251];
	cvt.f64.f32 	%fd136, %f25;
	add.f64 	%fd137, %fd217, %fd136;
	setp.lt.s32 	%p47, %r120, %r21;
	add.f64 	%fd138, %fd218, %fd136;
	selp.f64 	%fd139, %fd218, %fd138, %p47;
	shl.b64 	%rd148, %rd31, 2;
	add.s64 	%rd149, %rd251, %rd148;
	add.s32 	%r97, %r120, 1;
	ld.global.nc.f32 	%f26, [%rd149];
	cvt.f64.f32 	%fd140, %f26;
	add.f64 	%fd141, %fd137, %fd140;
	setp.lt.s32 	%p48, %r97, %r21;
	add.f64 	%fd142, %fd139, %fd140;
	selp.f64 	%fd143, %fd218, %fd142, %p48;
	add.s64 	%rd150, %rd149, %rd148;
	add.s32 	%r98, %r120, 2;
	ld.global.nc.f32 	%f27, [%rd150];
	cvt.f64.f32 	%fd144, %f27;
	add.f64 	%fd145, %fd141, %fd144;
	setp.lt.s32 	%p49, %r98, %r21;
	add.f64 	%fd146, %fd143, %fd144;
	selp.f64 	%fd147, %fd218, %fd146, %p49;
	add.s64 	%rd151, %rd150, %rd148;
	add.s32 	%r99, %r120, 3;
	ld.global.nc.f32 	%f28, [%rd151];
	cvt.f64.f32 	%fd148, %f28;
	add.f64 	%fd217, %fd145, %fd148;
	setp.lt.s32 	%p50, %r99, %r21;
	add.f64 	%fd149, %fd147, %fd148;
	selp.f64 	%fd218, %fd218, %fd149, %p50;
	add.s64 	%rd251, %rd151, %rd148;
	add.s32 	%r120, %r120, 4;
$L__BB1_51:
	setp.eq.s32 	%p51, %r30, 0;
	@%p51 bra 	$L__BB1_54;
	shl.b64 	%rd42, %rd31, 2;
	neg.s32 	%r122, %r30;
$L__BB1_53:
	.pragma "nounroll";
	ld.global.nc.f32 	%f29, [%rd251];
	cvt.f64.f32 	%fd150, %f29;
	add.f64 	%fd217, %fd217, %fd150;
	setp.lt.s32 	%p52, %r120, %r21;
	add.f64 	%fd151, %fd218, %fd150;
	selp.f64 	%fd218, %fd218, %fd151, %p52;
	add.s32 	%r120, %r120, 1;
	add.s64 	%rd251, %rd251, %rd42;
	add.s32 	%r122, %r122, 1;
	setp.ne.s32 	%p53, %r122, 0;
	@%p53 bra 	$L__BB1_53;
$L__BB1_54:
	cvt.rn.f64.u32 	%fd27, %r59;
	div.rn.f64 	%fd152, %fd218, %fd27;
	cvt.rn.f64.u32 	%fd28, %r60;
	div.rn.f64 	%fd153, %fd217, %fd28;
	sub.f64 	%fd154, %fd152, %fd153;
	cvt.rn.f32.f64 	%f30, %fd154;
	cvt.u64.u32 	%rd152, %r11;
	mul.lo.s64 	%rd153, %rd152, %rd31;
	shl.b64 	%rd154, %rd153, 2;
	add.s64 	%rd155, %rd17, %rd154;
	st.global.f32 	[%rd155], %f30;
	cvt.u64.u32 	%rd156, %r125;
	mul.lo.s64 	%rd157, %rd156, %rd31;
	add.s64 	%rd45, %rd157, %rd9;
	cvt.s64.s32 	%rd158, %r21;
	add.s64 	%rd159, %rd10, %rd158;
	mul.lo.s64 	%rd46, %rd159, %rd31;
	shl.b64 	%rd47, %rd157, 2;
	setp.le.s32 	%p54, %r58, %r125;
	@%p54 bra 	$L__BB1_62;
	sub.s32 	%r100, %r58, %r125;
	and.b32  	%r38, %r100, 3;
	setp.eq.s32 	%p55, %r38, 0;
	add.s64 	%rd255, %rd17, %rd47;
	add.s64 	%rd160, %rd46, %rd9;
	shl.b64 	%rd161, %rd160, 2;
	add.s64 	%rd257, %rd1, %rd161;
	shl.b64 	%rd162, %rd45, 2;
	add.s64 	%rd258, %rd1, %rd162;
	@%p55 bra 	$L__BB1_59;
	shl.b64 	%rd254, %rd9, 2;
	shl.b64 	%rd52, %rd31, 2;
	add.s64 	%rd53, %rd2, %rd47;
	shl.b64 	%rd163, %rd32, 2;
	add.s64 	%rd54, %rd1, %rd163;
	shl.b64 	%rd164, %rd46, 2;
	add.s64 	%rd55, %rd1, %rd164;
	add.s64 	%rd56, %rd1, %rd47;
	neg.s32 	%r124, %r38;
$L__BB1_57:
	.pragma "nounroll";
	add.s64 	%rd165, %rd53, %rd254;
	add.s64 	%rd166, %rd54, %rd254;
	add.s64 	%rd167, %rd55, %rd254;
	add.s64 	%rd168, %rd56, %rd254;
	ld.global.nc.f32 	%f31, [%rd168];
	cvt.f64.f32 	%fd155, %f31;
	ld.global.nc.f32 	%f32, [%rd167];
	cvt.f64.f32 	%fd156, %f32;
	sub.f64 	%fd157, %fd155, %fd156;
	add.f64 	%fd218, %fd218, %fd157;
	ld.global.nc.f32 	%f33, [%rd166];
	cvt.f64.f32 	%fd158, %f33;
	sub.f64 	%fd159, %fd155, %fd158;
	add.f64 	%fd217, %fd217, %fd159;
	div.rn.f64 	%fd160, %fd218, %fd27;
	div.rn.f64 	%fd161, %fd217, %fd28;
	sub.f64 	%fd162, %fd160, %fd161;
	cvt.rn.f32.f64 	%f34, %fd162;
	st.global.f32 	[%rd165], %f34;
	add.s32 	%r125, %r125, 1;
	add.s64 	%rd254, %rd254, %rd52;
	add.s32 	%r124, %r124, 1;
	setp.ne.s32 	%p56, %r124, 0;
	@%p56 bra 	$L__BB1_57;
	add.s64 	%rd255, %rd53, %rd254;
	add.s64 	%rd256, %rd54, %rd254;
	add.s64 	%rd257, %rd55, %rd254;
	add.s64 	%rd258, %rd56, %rd254;
$L__BB1_59:
	cvt.u32.u64 	%r101, %rd10;
	sub.s32 	%r102, %r101, %r58;
	add.s32 	%r103, %r102, %r60;
	setp.gt.u32 	%p57, %r103, -4;
	@%p57 bra 	$L__BB1_62;
	shl.b64 	%rd67, %rd31, 4;
	shl.b64 	%rd68, %rd31, 2;
	mov.b64 	%rd259, 0;
$L__BB1_61:
	add.s64 	%rd170, %rd255, %rd259;
	add.s64 	%rd171, %rd256, %rd259;
	add.s64 	%rd172, %rd257, %rd259;
	add.s64 	%rd173, %rd258, %rd259;
	ld.global.nc.f32 	%f35, [%rd173];
	cvt.f64.f32 	%fd163, %f35;
	ld.global.nc.f32 	%f36, [%rd172];
	cvt.f64.f32 	%fd164, %f36;
	sub.f64 	%fd165, %fd163, %fd164;
	add.f64 	%fd166, %fd218, %fd165;
	ld.global.nc.f32 	%f37, [%rd171];
	cvt.f64.f32 	%fd167, %f37;
	sub.f64 	%fd168, %fd163, %fd167;
	add.f64 	%fd169, %fd217, %fd168;
	div.rn.f64 	%fd170, %fd166, %fd27;
	div.rn.f64 	%fd171, %fd169, %fd28;
	sub.f64 	%fd172, %fd170, %fd171;
	cvt.rn.f32.f64 	%f38, %fd172;
	st.global.f32 	[%rd170], %f38;
	add.s64 	%rd174, %rd173, %rd68;
	ld.global.nc.f32 	%f39, [%rd174];
	cvt.f64.f32 	%fd173, %f39;
	add.s64 	%rd175, %rd172, %rd68;
	ld.global.nc.f32 	%f40, [%rd175];
	cvt.f64.f32 	%fd174, %f40;
	sub.f64 	%fd175, %fd173, %fd174;
	add.f64 	%fd176, %fd166, %fd175;
	add.s64 	%rd176, %rd171, %rd68;
	ld.global.nc.f32 	%f41, [%rd176];
	cvt.f64.f32 	%fd177, %f41;
	sub.f64 	%fd178, %fd173, %fd177;
	add.f64 	%fd179, %fd169, %fd178;
	div.rn.f64 	%fd180, %fd176, %fd27;
	div.rn.f64 	%fd181, %fd179, %fd28;
	sub.f64 	%fd182, %fd180, %fd181;
	cvt.rn.f32.f64 	%f42, %fd182;
	add.s64 	%rd177, %rd170, %rd68;
	st.global.f32 	[%rd177], %f42;
	add.s64 	%rd178, %rd174, %rd68;
	ld.global.nc.f32 	%f43, [%rd178];
	cvt.f64.f32 	%fd183, %f43;
	add.s64 	%rd179, %rd175, %rd68;
	ld.global.nc.f32 	%f44, [%rd179];
	cvt.f64.f32 	%fd184, %f44;
	sub.f64 	%fd185, %fd183, %fd184;
	add.f64 	%fd186, %fd176, %fd185;
	add.s64 	%rd180, %rd176, %rd68;
	ld.global.nc.f32 	%f45, [%rd180];
	cvt.f64.f32 	%fd187, %f45;
	sub.f64 	%fd188, %fd183, %fd187;
	add.f64 	%fd189, %fd179, %fd188;
	div.rn.f64 	%fd190, %fd186, %fd27;
	div.rn.f64 	%fd191, %fd189, %fd28;
	sub.f64 	%fd192, %fd190, %fd191;
	cvt.rn.f32.f64 	%f46, %fd192;
	add.s64 	%rd181, %rd177, %rd68;
	st.global.f32 	[%rd181], %f46;
	add.s64 	%rd182, %rd178, %rd68;
	ld.global.nc.f32 	%f47, [%rd182];
	cvt.f64.f32 	%fd193, %f47;
	add.s64 	%rd183, %rd179, %rd68;
	ld.global.nc.f32 	%f48, [%rd183];
	cvt.f64.f32 	%fd194, %f48;
	sub.f64 	%fd195, %fd193, %fd194;
	add.f64 	%fd218, %fd186, %fd195;
	add.s64 	%rd184, %rd180, %rd68;
	ld.global.nc.f32 	%f49, [%rd184];
	cvt.f64.f32 	%fd196, %f49;
	sub.f64 	%fd197, %fd193, %fd196;
	add.f64 	%fd217, %fd189, %fd197;
	div.rn.f64 	%fd198, %fd218, %fd27;
	div.rn.f64 	%fd199, %fd217, %fd28;
	sub.f64 	%fd200, %fd198, %fd199;
	cvt.rn.f32.f64 	%f50, %fd200;
	add.s64 	%rd185, %rd181, %rd68;
	st.global.f32 	[%rd185], %f50;
	add.s32 	%r125, %r125, 4;
	add.s64 	%rd259, %rd259, %rd67;
	setp.lt.s32 	%p58, %r125, %r58;
	@%p58 bra 	$L__BB1_61;
$L__BB1_62:
	ret;

}


// ===== COMPILED SASS (sm_100) =====

	.target	sm_100

	.elftype	@"ET_EXEC"


//--------------------- .note.nv.tkinfo           --------------------------
	.section	.note.nv.tkinfo,"",@"SHT_NOTE"
	.sectionflags	@"SHF_NOTE_NV_TKINFO"
	.tkinfo
        /*0018*/ 	.word	0x00000002
        /*0030*/ 	.string	""
        /*0030*/ 	.string	"ptxas"
        /*0030*/ 	.string	"Cuda compilation tools, release 13.0, V13.0.88"
        /*0030*/ 	.string	"Build cuda_13.0.r13.0/compiler.36424714_0"
        /*0030*/ 	.string	"-arch sm_100 -m 64 "



//--------------------- .note.nv.cuinfo           --------------------------
	.section	.note.nv.cuinfo,"",@"SHT_NOTE"
	.sectionflags	@"SHF_NOTE_NV_CUINFO"
        /*0018*/ 	.short	0x0002
        /*001a*/ 	.short	0x0064
        /*001c*/ 	.short	0x0082
	.zero		2


//--------------------- .nv.info                  --------------------------
	.section	.nv.info,"",@"SHT_CUDA_INFO"
	.align	4


	//----- nvinfo : EIATTR_REGCOUNT
	.align		4
        /*0000*/ 	.byte	0x04, 0x2f
        /*0002*/ 	.short	(.L_1 - .L_0)
	.align		4
.L_0:
        /*0004*/ 	.word	index@(ao_batch_f32)
        /*0008*/ 	.word	0x0000001e


	//----- nvinfo : EIATTR_FRAME_SIZE
	.align		4
.L_1:
        /*000c*/ 	.byte	0x04, 0x11
        /*000e*/ 	.short	(.L_3 - .L_2)
	.align		4
.L_2:
        /*0010*/ 	.word	index@($__internal_1_$__cuda_sm20_dblrcp_rn_slowpath_v3)
        /*0014*/ 	.word	0x00000000


	//----- nvinfo : EIATTR_FRAME_SIZE
	.align		4
.L_3:
        /*0018*/ 	.byte	0x04, 0x11
        /*001a*/ 	.short	(.L_5 - .L_4)
	.align		4
.L_4:
        /*001c*/ 	.word	index@(ao_batch_f32)
        /*0020*/ 	.word	0x00000000


	//----- nvinfo : EIATTR_REGCOUNT
	.align		4
.L_5:
        /*0024*/ 	.byte	0x04, 0x2f
        /*0026*/ 	.short	(.L_7 - .L_6)
	.align		4
.L_6:
        /*0028*/ 	.word	index@(ao_many_series_one_param_f32)
        /*002c*/ 	.word	0x00000038


	//----- nvinfo : EIATTR_FRAME_SIZE
	.align		4
.L_7:
        /*0030*/ 	.byte	0x04, 0x11
        /*0032*/ 	.short	(.L_9 - .L_8)
	.align		4
.L_8:
        /*0034*/ 	.word	index@($__internal_0_$__cuda_sm20_div_rn_f64_full)
        /*0038*/ 	.word	0x00000000


	//----- nvinfo : EIATTR_FRAME_SIZE
	.align		4
.L_9:
        /*003c*/ 	.byte	0x04, 0x11
        /*003e*/ 	.short	(.L_11 - .L_10)
	.align		4
.L_10:
        /*0040*/ 	.word	index@(ao_many_series_one_param_f32)
        /*0044*/ 	.word	0x00000000


	//----- nvinfo : EIATTR_MIN_STACK_SIZE
	.align		4
.L_11:
        /*0048*/ 	.byte	0x04, 0x12
        /*004a*/ 	.short	(.L_13 - .L_12)
	.align		4
.L_12:
        /*004c*/ 	.word	index@(ao_many_series_one_param_f32)
        /*0050*/ 	.word	0x00000000


	//----- nvinfo : EIATTR_MIN_STACK_SIZE
	.align		4
.L_13:
        /*0054*/ 	.byte	0x04, 0x12
        /*0056*/ 	.short	(.L_15 - .L_14)
	.align		4
.L_14:
        /*0058*/ 	.word	index@(ao_batch_f32)
        /*005c*/ 	.word	0x00000000
.L_15:


//--------------------- .nv.compat                --------------------------
	.section	.nv.compat,"",@"SHT_CUDA_COMPAT_INFO"
	.align	4
        /*0000*/ 	.byte	0x02, 0x09, 0x00, 0x00, 0x02, 0x02, 0x01, 0x00, 0x02, 0x05, 0x05, 0x00, 0x03, 0x07, 0x01, 0x01
        /*0010*/ 	.byte	0x02, 0x03, 0x00, 0x00, 0x02, 0x06, 0x01, 0x00, 0x04, 0x0b, 0x08, 0x00, 0x01, 0x00, 0x00, 0x00
        /*0020*/ 	.byte	0x00, 0x00, 0x00, 0x00


//--------------------- .nv.info.ao_many_series_one_param_f32 --------------------------
	.section	.nv.info.ao_many_series_one_param_f32,"",@"SHT_CUDA_INFO"
	.sectionflags	@""
	.align	4


	//----- nvinfo : EIATTR_CUDA_API_VERSION
	.align		4
        /*0000*/ 	.byte	0x04, 0x37
        /*0002*/ 	.short	(.L_17 - .L_16)
.L_16:
        /*0004*/ 	.word	0x00000082


	//----- nvinfo : EIATTR_KPARAM_INFO
	.align		4
.L_17:
        /*0008*/ 	.byte	0x04, 0x17
        /*000a*/ 	.short	(.L_19 - .L_18)
.L_18:
        /*000c*/ 	.word	0x00000000
        /*0010*/ 	.short	0x0006
        /*0012*/ 	.short	0x0020
        /*0014*/ 	.byte	0x00, 0xf5, 0x21, 0x00


	//----- nvinfo : EIATTR_KPARAM_INFO
	.align		4
.L_19:
        /*0018*/ 	.byte	0x04, 0x17
        /*001a*/ 	.short	(.L_21 - .L_20)
.L_20:
        /*001c*/ 	.word	0x00000000
        /*0020*/ 	.short	0x0005
        /*0022*/ 	.short	0x001c
        /*0024*/ 	.byte	0x00, 0xf0, 0x11, 0x00


	//----- nvinfo : EIATTR_KPARAM_INFO
	.align		4
.L_21:
        /*0028*/ 	.byte	0x04, 0x17
        /*002a*/ 	.short	(.L_23 - .L_22)
.L_22:
        /*002c*/ 	.word	0x00000000
        /*0030*/ 	.short	0x0004
        /*0032*/ 	.short	0x0018
        /*0034*/ 	.byte	0x00, 0xf0, 0x11, 0x00


	//----- nvinfo : EIATTR_KPARAM_INFO
	.align		4
.L_23:
        /*0038*/ 	.byte	0x04, 0x17
        /*003a*/ 	.short	(.L_25 - .L_24)
.L_24:
        /*003c*/ 	.word	0x00000000
        /*0040*/ 	.short	0x0003
        /*0042*/ 	.short	0x0014
        /*0044*/ 	.byte	0x00, 0xf0, 0x11, 0x00


	//----- nvinfo : EIATTR_KPARAM_INFO
	.align		4
.L_25:
        /*0048*/ 	.byte	0x04, 0x17
        /*004a*/ 	.short	(.L_27 - .L_26)
.L_26:
        /*004c*/ 	.word	0x00000000
        /*0050*/ 	.short	0x0002
        /*0052*/ 	.short	0x0010
        /*0054*/ 	.byte	0x00, 0xf0, 0x11, 0x00


	//----- nvinfo : EIATTR_KPARAM_INFO
	.align		4
.L_27:
        /*0058*/ 	.byte	0x04, 0x17
        /*005a*/ 	.short	(.L_29 - .L_28)
.L_28:
        /*005c*/ 	.word	0x00000000
        /*0060*/ 	.short	0x0001
        /*0062*/ 	.short	0x0008
        /*0064*/ 	.byte	0x00, 0xf5, 0x21, 0x00


	//----- nvinfo : EIATTR_KPARAM_INFO
	.align		4
.L_29:
        /*0068*/ 	.byte	0x04, 0x17
        /*006a*/ 	.short	(.L_31 - .L_30)
.L_30:
        /*006c*/ 	.word	0x00000000
        /*0070*/ 	.short	0x0000
        /*0072*/ 	.short	0x0000
        /*0074*/ 	.byte	0x00, 0xf5, 0x21, 0x00


	//----- nvinfo : EIATTR_SPARSE_MMA_MASK
	.align		4
.L_31:
        /*0078*/ 	.byte	0x03, 0x50
        /*007a*/ 	.short	0x0000


	//----- nvinfo : EIATTR_MAXREG_COUNT
	.align		4
        /*007c*/ 	.byte	0x03, 0x1b
        /*007e*/ 	.short	0x00ff


	//----- nvinfo : EIATTR_MERCURY_ISA_VERSION
	.align		4
        /*0080*/ 	.byte	0x03, 0x5f
        /*0082*/ 	.short	0x0101


	//----- nvinfo : EIATTR_VRC_CTA_INIT_COUNT
	.align		4
        /*0084*/ 	.byte	0x02, 0x4a
	.zero		1
	.zero		1


	//----- nvinfo : EIATTR_EXIT_INSTR_OFFSETS
	.align		4
        /*0088*/ 	.byte	0x04, 0x1c
        /*008a*/ 	.short	(.L_33 - .L_32)


	//   ....[0]....
.L_32:
        /*008c*/ 	.word	0x00000070


	//   ....[1]....
        /*0090*/ 	.word	0x00000120


	//   ....[2]....
        /*0094*/ 	.word	0x00000400


	//   ....[3]....
        /*0098*/ 	.word	0x00000560


	//   ....[4]....
        /*009c*/ 	.word	0x00000640


	//   ....[5]....
        /*00a0*/ 	.word	0x000006b0


	//   ....[6]....
        /*00a4*/ 	.word	0x000007a0


	//   ....[7]....
        /*00a8*/ 	.word	0x00000aa0


	//   ....[8]....
        /*00ac*/ 	.word	0x00000c00


	//   ....[9]....
        /*00b0*/ 	.word	0x00000ce0


	//   ....[10]....
        /*00b4*/ 	.word	0x00000d60


	//   ....[11]....
        /*00b8*/ 	.word	0x00002d80


	//   ....[12]....
        /*00bc*/ 	.word	0x00003570


	//   ....[13]....
        /*00c0*/ 	.word	0x000046f0


	//----- nvinfo : EIATTR_CRS_STACK_SIZE
	.align		4
.L_33:
        /*00c4*/ 	.byte	0x04, 0x1e
        /*00c6*/ 	.short	(.L_35 - .L_34)
.L_34:
        /*00c8*/ 	.word	0x00000000


	//----- nvinfo : EIATTR_CBANK_PARAM_SIZE
	.align		4
.L_35:
        /*00cc*/ 	.byte	0x03, 0x19
        /*00ce*/ 	.short	0x0028


	//----- nvinfo : EIATTR_PARAM_CBANK
	.align		4
        /*00d0*/ 	.byte	0x04, 0x0a
        /*00d2*/ 	.short	(.L_37 - .L_36)
	.align		4
.L_36:
        /*00d4*/ 	.word	index@(.nv.constant0.ao_many_series_one_param_f32)
        /*00d8*/ 	.short	0x0380
        /*00da*/ 	.short	0x0028


	//----- nvinfo : EIATTR_SW_WAR
	.align		4
.L_37:
        /*00dc*/ 	.byte	0x04, 0x36
        /*00de*/ 	.short	(.L_39 - .L_38)
.L_38:
        /*00e0*/ 	.word	0x00000008
.L_39:


//--------------------- .nv.info.ao_batch_f32     --------------------------
	.section	.nv.info.ao_batch_f32,"",@"SHT_CUDA_INFO"
	.sectionflags	@""
	.align	4


	//----- nvinfo : EIATTR_CUDA_API_VERSION
	.align		4
        /*0000*/ 	.byte	0x04, 0x37
        /*0002*/ 	.short	(.L_41 - .L_40)
.L_40:
        /*0004*/ 	.word	0x00000082


	//----- nvinfo : EIATTR_KPARAM_INFO
	.align		4
.L_41:
        /*0008*/ 	.byte	0x04, 0x17
        /*000a*/ 	.short	(.L_43 - .L_42)
.L_42:
        /*000c*/ 	.word	0x00000000
        /*0010*/ 	.short	0x0006
        /*0012*/ 	.short	0x0028
        /*0014*/ 	.byte	0x00, 0xf5, 0x21, 0x00


	//----- nvinfo : EIATTR_KPARAM_INFO
	.align		4
.L_43:
        /*0018*/ 	.byte	0x04, 0x17
        /*001a*/ 	.short	(.L_45 - .L_44)
.L_44:
        /*001c*/ 	.word	0x00000000
        /*0020*/ 	.short	0x0005
        /*0022*/ 	.short	0x0020
        /*0024*/ 	.byte	0x00, 0xf0, 0x11, 0x00


	//----- nvinfo : EIATTR_KPARAM_INFO
	.align		4
.L_45:
        /*0028*/ 	.byte	0x04, 0x17
        /*002a*/ 	.short	(.L_47 - .L_46)
.L_46:
        /*002c*/ 	.word	0x00000000
        /*0030*/ 	.short	0x0004
        /*0032*/ 	.short	0x0018
        /*0034*/ 	.byte	0x00, 0xf5, 0x21, 0x00


	//----- nvinfo : EIATTR_KPARAM_INFO
	.align		4
.L_47:
        /*0038*/ 	.byte	0x04, 0x17
        /*003a*/ 	.short	(.L_49 - .L_48)
.L_48:
        /*003c*/ 	.word	0x00000000
        /*0040*/ 	.short	0x0003
        /*0042*/ 	.short	0x0010
        /*0044*/ 	.byte	0x00, 0xf5, 0x21, 0x00


	//----- nvinfo : EIATTR_KPARAM_INFO
	.align		4
.L_49:
        /*0048*/ 	.byte	0x04, 0x17
        /*004a*/ 	.short	(.L_51 - .L_50)
.L_50:
        /*004c*/ 	.word	0x00000000
        /*0050*/ 	.short	0x0002
        /*0052*/ 	.short	0x000c
        /*0054*/ 	.byte	0x00, 0xf0, 0x11, 0x00


	//----- nvinfo : EIATTR_KPARAM_INFO
	.align		4
.L_51:
        /*0058*/ 	.byte	0x04, 0x17
        /*005a*/ 	.short	(.L_53 - .L_52)
.L_52:
        /*005c*/ 	.word	0x00000000
        /*0060*/ 	.short	0x0001
        /*0062*/ 	.short	0x0008
        /*0064*/ 	.byte	0x00, 0xf0, 0x11, 0x00


	//----- nvinfo : EIATTR_KPARAM_INFO
	.align		4
.L_53:
        /*0068*/ 	.byte	0x04, 0x17
        /*006a*/ 	.short	(.L_55 - .L_54)
.L_54:
        /*006c*/ 	.word	0x00000000
        /*0070*/ 	.short	0x0000
        /*0072*/ 	.short	0x0000
        /*0074*/ 	.byte	0x00, 0xf5, 0x21, 0x00


	//----- nvinfo : EIATTR_SPARSE_MMA_MASK
	.align		4
.L_55:
        /*0078*/ 	.byte	0x03, 0x50
        /*007a*/ 	.short	0x0000


	//----- nvinfo : EIATTR_MAXREG_COUNT
	.align		4
        /*007c*/ 	.byte	0x03, 0x1b
        /*007e*/ 	.short	0x00ff


	//----- nvinfo : EIATTR_MERCURY_ISA_VERSION
	.align		4
        /*0080*/ 	.byte	0x03, 0x5f
        /*0082*/ 	.short	0x0101


	//----- nvinfo : EIATTR_VRC_CTA_INIT_COUNT
	.align		4
        /*0084*/ 	.byte	0x02, 0x4a
	.zero		1
	.zero		1


	//----- nvinfo : EIATTR_EXIT_INSTR_OFFSETS
	.align		4
        /*0088*/ 	.byte	0x04, 0x1c
        /*008a*/ 	.short	(.L_57 - .L_56)


	//   ....[0]....
.L_56:
        /*008c*/ 	.word	0x00000040


	//   ....[1]....
        /*0090*/ 	.word	0x00000120


	//   ....[2]....
        /*0094*/ 	.word	0x000002f0


	//   ....[3]....
        /*0098*/ 	.word	0x00000430


	//   ....[4]....
        /*009c*/ 	.word	0x00000540


	//   ....[5]....
        /*00a0*/ 	.word	0x000005a0


	//   ....[6]....
        /*00a4*/ 	.word	0x00000610


	//   ....[7]....
        /*00a8*/ 	.word	0x00000a00


	//----- nvinfo : EIATTR_CRS_STACK_SIZE
	.align		4
.L_57:
        /*00ac*/ 	.byte	0x04, 0x1e
        /*00ae*/ 	.short	(.L_59 - .L_58)
.L_58:
        /*00b0*/ 	.word	0x00000000


	//----- nvinfo : EIATTR_CBANK_PARAM_SIZE
	.align		4
.L_59:
        /*00b4*/ 	.byte	0x03, 0x19
        /*00b6*/ 	.short	0x0030


	//----- nvinfo : EIATTR_PARAM_CBANK
	.align		4
        /*00b8*/ 	.byte	0x04, 0x0a
        /*00ba*/ 	.short	(.L_61 - .L_60)
	.align		4
.L_60:
        /*00bc*/ 	.word	index@(.nv.constant0.ao_batch_f32)
        /*00c0*/ 	.short	0x0380
        /*00c2*/ 	.short	0x0030


	//----- nvinfo : EIATTR_SW_WAR
	.align		4
.L_61:
        /*00c4*/ 	.byte	0x04, 0x36
        /*00c6*/ 	.short	(.L_63 - .L_62)
.L_62:
        /*00c8*/ 	.word	0x00000008
.L_63:


//--------------------- .nv.callgraph             --------------------------
	.section	.nv.callgraph,"",@"SHT_CUDA_CALLGRAPH"
	.align	4
	.sectionentsize	8
	.align		4
        /*0000*/ 	.word	0x00000000
	.align		4
        /*0004*/ 	.word	0xffffffff
	.align		4
        /*0008*/ 	.word	0x00000000
	.align		4
        /*000c*/ 	.word	0xfffffffe
	.align		4
        /*0010*/ 	.word	0x00000000
	.align		4
        /*0014*/ 	.word	0xfffffffd
	.align		4
        /*0018*/ 	.word	0x00000000
	.align		4
        /*001c*/ 	.word	0xfffffffc


//--------------------- .text.ao_many_series_one_param_f32 --------------------------
	.section	.text.ao_many_series_one_param_f32,"ax",@progbits
	.align	128
        .global         ao_many_series_one_param_f32
        .type           ao_many_series_one_param_f32,@function
        .size           ao_many_series_one_param_f32,(.L_x_76 - ao_many_series_one_param_f32)
        .other          ao_many_series_one_param_f32,@"STO_CUDA_ENTRY STV_DEFAULT"
ao_many_series_one_param_f32:
.text.ao_many_series_one_param_f32:
[----:B------:R-:W-:Y:S01]  /*0000*/  LDC R1, c[0x0][0x37c] ;  /* 0x0000df00ff017b82 */ /* 0x000fe20000000800 */
[----:B------:R-:W0:Y:S07]  /*0010*/  S2R R3, SR_TID.X ;  /* 0x0000000000037919 */ /* 0x000e2e0000002100 */
[----:B------:R-:W0:Y:S08]  /*0020*/  S2UR UR4, SR_CTAID.X ;  /* 0x00000000000479c3 */ /* 0x000e300000002500 */
[----:B------:R-:W0:Y:S08]  /*0030*/  LDC R6, c[0x0][0x360] ;  /* 0x0000d800ff067b82 */ /* 0x000e300000000800 */
[----:B------:R-:W1:Y:S01]  /*0040*/  LDC R12, c[0x0][0x390] ;  /* 0x0000e400ff0c7b82 */ /* 0x000e620000000800 */
[----:B0-----:R-:W-:-:S05]  /*0050*/  IMAD R6, R6, UR4, R3 ;  /* 0x0000000406067c24 */ /* 0x001fca000f8e0203 */
[----:B-1----:R-:W-:-:S13]  /*0060*/  ISETP.GE.AND P0, PT, R6, R12, PT ;  /* 0x0000000c0600720c */ /* 0x002fda0003f06270 */
[----:B------:R-:W-:Y:S05]  /*0070*/  @P0 EXIT ;  /* 0x000000000000094d */ /* 0x000fea0003800000 */
[----:B------:R-:W0:Y:S01]  /*0080*/  LDC.64 R20, c[0x0][0x398] ;  /* 0x0000e600ff147b82 */ /* 0x000e220000000a00 */
[----:B------:R-:W1:Y:S01]  /*0090*/  LDCU.64 UR6, c[0x0][0x358] ;  /* 0x00006b00ff0677ac */ /* 0x000e620008000a00 */
[----:B0-----:R-:W-:Y:S02]  /*00a0*/  VIMNMX R0, PT, PT, R20, R21, PT ;  /* 0x0000001514007248 */ /* 0x001fe40003fe0100 */
[----:B------:R-:W-:Y:S02]  /*00b0*/  ISETP.GT.AND P1, PT, R21, R20, PT ;  /* 0x000000141500720c */ /* 0x000fe40003f24270 */
[----:B------:R-:W-:-:S13]  /*00c0*/  ISETP.GT.AND P0, PT, R0, RZ, PT ;  /* 0x000000ff0000720c */ /* 0x000fda0003f04270 */
[----:B-1----:R-:W-:Y:S05]  /*00d0*/  @P0 BRA P1, `(.L_x_0) ;  /* 0x0000000400800947 */ /* 0x002fea0000800000 */
[----:B------:R-:W0:Y:S08]  /*00e0*/  LDC R0, c[0x0][0x394] ;  /* 0x0000e500ff007b82 */ /* 0x000e300000000800 */
[----:B------:R-:W1:Y:S01]  /*00f0*/  LDC.64 R2, c[0x0][0x3a0] ;  /* 0x0000e800ff027b82 */ /* 0x000e620000000a00 */
[----:B0-----:R-:W-:Y:S01]  /*0100*/  ISETP.GE.AND P0, PT, R0, 0x1, PT ;  /* 0x000000010000780c */ /* 0x001fe20003f06270 */
[----:B-1----:R-:W-:-:S12]  /*0110*/  IMAD.WIDE R6, R6, 0x4, R2 ;  /* 0x0000000406067825 */ /* 0x002fd800078e0202 */
[----:B------:R-:W-:Y:S05]  /*0120*/  @!P0 EXIT ;  /* 0x000000000000894d */ /* 0x000fea0003800000 */
[C---:B------:R-:W-:Y:S02]  /*0130*/  ISETP.GE.U32.AND P0, PT, R0.reuse, 0x10, PT ;  /* 0x000000100000780c */ /* 0x040fe40003f06070 */
[----:B------:R-:W-:-:S11]  /*0140*/  LOP3.LUT R34, R0, 0xf, RZ, 0xc0, !PT ;  /* 0x0000000f00227812 */ /* 0x000fd600078ec0ff */
[----:B------:R-:W-:Y:S05]  /*0150*/  @!P0 BRA `(.L_x_1) ;  /* 0x0000000000a48947 */ /* 0x000fea0003800000 */
[----:B------:R-:W-:-:S05]  /*0160*/  LOP3.LUT R2, R0, 0x7ffffff0, RZ, 0xc0, !PT ;  /* 0x7ffffff000027812 */ /* 0x000fca00078ec0ff */
[----:B------:R-:W-:-:S07]  /*0170*/  IMAD.MOV R13, RZ, RZ, -R2 ;  /* 0x000000ffff0d7224 */ /* 0x000fce00078e0a02 */
.L_x_2:
[----:B-1----:R-:W-:-:S04]  /*0180*/  IMAD.WIDE R2, R12, 0x4, R6 ;  /* 0x000000040c027825 */ /* 0x002fc800078e0206 */
[----:B------:R-:W-:Y:S02]  /*0190*/  IMAD.MOV.U32 R35, RZ, RZ, 0x7fffffff ;  /* 0x7fffffffff237424 */ /* 0x000fe400078e00ff */
[----:B------:R-:W-:-:S03]  /*01a0*/  IMAD.WIDE R4, R12, 0x4, R2 ;  /* 0x000000040c047825 */ /* 0x000fc600078e0202 */
[----:B------:R-:W-:Y:S01]  /*01b0*/  STG.E desc[UR6][R6.64], R35 ;  /* 0x0000002306007986 */ /* 0x000fe2000c101906 */
[----:B------:R-:W-:Y:S02]  /*01c0*/  VIADD R13, R13, 0x10 ;  /* 0x000000100d0d7836 */ /* 0x000fe40000000000 */
[C---:B------:R-:W-:Y:S01]  /*01d0*/  IMAD.WIDE R8, R12.reuse, 0x4, R4 ;  /* 0x000000040c087825 */ /* 0x040fe200078e0204 */
[----:B------:R-:W-:Y:S02]  /*01e0*/  STG.E desc[UR6][R2.64], R35 ;  /* 0x0000002302007986 */ /* 0x000fe4000c101906 */
[----:B------:R-:W-:Y:S02]  /*01f0*/  ISETP.NE.AND P0, PT, R13, RZ, PT ;  /* 0x000000ff0d00720c */ /* 0x000fe40003f05270 */
[----:B------:R0:W-:Y:S01]  /*0200*/  STG.E desc[UR6][R4.64], R35 ;  /* 0x0000002304007986 */ /* 0x0001e2000c101906 */
[----:B------:R-:W-:-:S03]  /*0210*/  IMAD.WIDE R10, R12, 0x4, R8 ;  /* 0x000000040c0a7825 */ /* 0x000fc600078e0208 */
[----:B------:R1:W-:Y:S01]  /*0220*/  STG.E desc[UR6][R8.64], R35 ;  /* 0x0000002308007986 */ /* 0x0003e2000c101906 */
[----:B------:R-:W-:-:S03]  /*0230*/  IMAD.WIDE R14, R12, 0x4, R10 ;  /* 0x000000040c0e7825 */ /* 0x000fc600078e020a */
[----:B------:R1:W-:Y:S04]  /*0240*/  STG.E desc[UR6][R10.64], R35 ;  /* 0x000000230a007986 */ /* 0x0003e8000c101906 */
[----:B------:R1:W-:Y:S01]  /*0250*/  STG.E desc[UR6][R14.64], R35 ;  /* 0x000000230e007986 */ /* 0x0003e2000c101906 */
[----:B------:R-:W-:-:S04]  /*0260*/  IMAD.WIDE R16, R12, 0x4, R14 ;  /* 0x000000040c107825 */ /* 0x000fc800078e020e */
[----:B0-----:R-:W-:Y:S01]  /*0270*/  IMAD.MOV.U32 R4, RZ, RZ, R6 ;  /* 0x000000ffff047224 */ /* 0x001fe200078e0006 */
[----:B------:R1:W-:Y:S01]  /*0280*/  STG.E desc[UR6][R16.64], R35 ;  /* 0x0000002310007986 */ /* 0x0003e2000c101906 */
[----:B------:R-:W-:-:S04]  /*0290*/  IMAD.WIDE R18, R12, 0x4, R16 ;  /* 0x000000040c127825 */ /* 0x000fc800078e0210 */
[----:B------:R-:W-:Y:S01]  /*02a0*/  IMAD.MOV.U32 R5, RZ, RZ, R7 ;  /* 0x000000ffff057224 */ /* 0x000fe200078e0007 */
[----:B------:R1:W-:Y:S01]  /*02b0*/  STG.E desc[UR6][R18.64], R35 ;  /* 0x0000002312007986 */ /* 0x0003e2000c101906 */
[----:B------:R-:W-:-:S05]  /*02c0*/  IMAD.WIDE R20, R12, 0x4, R18 ;  /* 0x000000040c147825 */ /* 0x000fca00078e0212 */
        /* <DEDUP_REMOVED lines=15> */
[----:B------:R-:W-:Y:S01]  /*03c0*/  IMAD.WIDE R6, R12, 0x4, R2 ;  /* 0x000000040c067825 */ /* 0x000fe200078e0202 */
[----:B------:R-:W-:Y:S06]  /*03d0*/  @P0 BRA `(.L_x_2) ;  /* 0xfffffffc00680947 */ /* 0x000fec000383ffff */
[----:B------:R-:W-:-:S07]  /*03e0*/  IMAD.WIDE R6, R12, 0x40, R4 ;  /* 0x000000400c067825 */ /* 0x000fce00078e0204 */
.L_x_1:
[----:B------:R-:W-:-:S13]  /*03f0*/  ISETP.NE.AND P0, PT, R34, RZ, PT ;  /* 0x000000ff2200720c */ /* 0x000fda0003f05270 */
[----:B------:R-:W-:Y:S05]  /*0400*/  @!P0 EXIT ;  /* 0x000000000000894d */ /* 0x000fea0003800000 */
[----:B------:R-:W-:Y:S02]  /*0410*/  ISETP.GE.U32.AND P0, PT, R34, 0x8, PT ;  /* 0x000000082200780c */ /* 0x000fe40003f06070 */
[----:B-1----:R-:W-:-:S04]  /*0420*/  LOP3.LUT R20, R0, 0x7, RZ, 0xc0, !PT ;  /* 0x0000000700147812 */ /* 0x002fc800078ec0ff */
[----:B------:R-:W-:-:S07]  /*0430*/  ISETP.NE.AND P1, PT, R20, RZ, PT ;  /* 0x000000ff1400720c */ /* 0x000fce0003f25270 */
[----:B------:R-:W-:Y:S06]  /*0440*/  @!P0 BRA `(.L_x_3) ;  /* 0x0000000000448947 */ /* 0x000fec0003800000 */
[----:B------:R-:W-:-:S04]  /*0450*/  IMAD.WIDE R2, R12, 0x4, R6 ;  /* 0x000000040c027825 */ /* 0x000fc800078e0206 */
[----:B------:R-:W-:Y:S02]  /*0460*/  IMAD.MOV.U32 R13, RZ, RZ, 0x7fffffff ;  /* 0x7fffffffff0d7424 */ /* 0x000fe400078e00ff */
[----:B------:R-:W-:-:S03]  /*0470*/  IMAD.WIDE R4, R12, 0x4, R2 ;  /* 0x000000040c047825 */ /* 0x000fc600078e0202 */
[----:B------:R0:W-:Y:S01]  /*0480*/  STG.E desc[UR6][R6.64], R13 ;  /* 0x0000000d06007986 */ /* 0x0001e2000c101906 */
[----:B------:R-:W-:-:S03]  /*0490*/  IMAD.WIDE R8, R12, 0x4, R4 ;  /* 0x000000040c087825 */ /* 0x000fc600078e0204 */
[----:B------:R1:W-:Y:S04]  /*04a0*/  STG.E desc[UR6][R2.64], R13 ;  /* 0x0000000d02007986 */ /* 0x0003e8000c101906 */
[----:B------:R1:W-:Y:S01]  /*04b0*/  STG.E desc[UR6][R4.64], R13 ;  /* 0x0000000d04007986 */ /* 0x0003e2000c101906 */
[----:B------:R-:W-:-:S03]  /*04c0*/  IMAD.WIDE R10, R12, 0x4, R8 ;  /* 0x000000040c0a7825 */ /* 0x000fc600078e0208 */
[----:B------:R1:W-:Y:S01]  /*04d0*/  STG.E desc[UR6][R8.64], R13 ;  /* 0x0000000d08007986 */ /* 0x0003e2000c101906 */
[----:B------:R-:W-:-:S03]  /*04e0*/  IMAD.WIDE R14, R12, 0x4, R10 ;  /* 0x000000040c0e7825 */ /* 0x000fc600078e020a */
[----:B------:R1:W-:Y:S04]  /*04f0*/  STG.E desc[UR6][R10.64], R13 ;  /* 0x0000000d0a007986 */ /* 0x0003e8000c101906 */
[----:B------:R1:W-:Y:S01]  /*0500*/  STG.E desc[UR6][R14.64], R13 ;  /* 0x0000000d0e007986 */ /* 0x0003e2000c101906 */
[----:B------:R-:W-:-:S05]  /*0510*/  IMAD.WIDE R16, R12, 0x4, R14 ;  /* 0x000000040c107825 */ /* 0x000fca00078e020e */
[----:B------:R1:W-:Y:S01]  /*0520*/  STG.E desc[UR6][R16.64], R13 ;  /* 0x0000000d10007986 */ /* 0x0003e2000c101906 */
[----:B------:R-:W-:-:S05]  /*0530*/  IMAD.WIDE R18, R12, 0x4, R16 ;  /* 0x000000040c127825 */ /* 0x000fca00078e0210 */
[----:B------:R1:W-:Y:S01]  /*0540*/  STG.E desc[UR6][R18.64], R13 ;  /* 0x0000000d12007986 */ /* 0x0003e2000c101906 */
[----:B0-----:R-:W-:-:S07]  /*0550*/  IMAD.WIDE R6, R12, 0x4, R18 ;  /* 0x000000040c067825 */ /* 0x001fce00078e0212 */
.L_x_3:
[----:B------:R-:W-:Y:S05]  /*0560*/  @!P1 EXIT ;  /* 0x000000000000994d */ /* 0x000fea0003800000 */
[----:B------:R-:W-:Y:S02]  /*0570*/  ISETP.GE.U32.AND P0, PT, R20, 0x4, PT ;  /* 0x000000041400780c */ /* 0x000fe40003f06070 */
[----:B------:R-:W-:-:S04]  /*0580*/  LOP3.LUT R0, R0, 0x3, RZ, 0xc0, !PT ;  /* 0x0000000300007812 */ /* 0x000fc800078ec0ff */
[----:B------:R-:W-:-:S07]  /*0590*/  ISETP.NE.AND P1, PT, R0, RZ, PT ;  /* 0x000000ff0000720c */ /* 0x000fce0003f25270 */
[----:B------:R-:W-:Y:S06]  /*05a0*/  @!P0 BRA `(.L_x_4) ;  /* 0x0000000000248947 */ /* 0x000fec0003800000 */
[----:B-1----:R-:W-:-:S04]  /*05b0*/  IMAD.WIDE R2, R12, 0x4, R6 ;  /* 0x000000040c027825 */ /* 0x002fc800078e0206 */
[----:B------:R-:W-:Y:S02]  /*05c0*/  IMAD.MOV.U32 R11, RZ, RZ, 0x7fffffff ;  /* 0x7fffffffff0b7424 */ /* 0x000fe400078e00ff */
[----:B------:R-:W-:-:S03]  /*05d0*/  IMAD.WIDE R4, R12, 0x4, R2 ;  /* 0x000000040c047825 */ /* 0x000fc600078e0202 */
[----:B------:R0:W-:Y:S01]  /*05e0*/  STG.E desc[UR6][R6.64], R11 ;  /* 0x0000000b06007986 */ /* 0x0001e2000c101906 */
[----:B------:R-:W-:-:S03]  /*05f0*/  IMAD.WIDE R8, R12, 0x4, R4 ;  /* 0x000000040c087825 */ /* 0x000fc600078e0204 */
[----:B------:R2:W-:Y:S04]  /*0600*/  STG.E desc[UR6][R2.64], R11 ;  /* 0x0000000b02007986 */ /* 0x0005e8000c101906 */
[----:B------:R2:W-:Y:S04]  /*0610*/  STG.E desc[UR6][R4.64], R11 ;  /* 0x0000000b04007986 */ /* 0x0005e8000c101906 */
[----:B------:R2:W-:Y:S01]  /*0620*/  STG.E desc[UR6][R8.64], R11 ;  /* 0x0000000b08007986 */ /* 0x0005e2000c101906 */
[----:B0-----:R-:W-:-:S07]  /*0630*/  IMAD.WIDE R6, R12, 0x4, R8 ;  /* 0x000000040c067825 */ /* 0x001fce00078e0208 */
.L_x_4:
[----:B------:R-:W-:Y:S05]  /*0640*/  @!P1 EXIT ;  /* 0x000000000000994d */ /* 0x000fea0003800000 */
[----:B-12---:R-:W0:Y:S01]  /*0650*/  LDC R5, c[0x0][0x390] ;  /* 0x0000e400ff057b82 */ /* 0x006e220000000800 */
[----:B------:R-:W-:Y:S02]  /*0660*/  IMAD.MOV R0, RZ, RZ, -R0 ;  /* 0x000000ffff007224 */ /* 0x000fe400078e0a00 */
[----:B------:R-:W-:-:S07]  /*0670*/  IMAD.MOV.U32 R3, RZ, RZ, 0x7fffffff ;  /* 0x7fffffffff037424 */ /* 0x000fce00078e00ff */
.L_x_5:
[----:B------:R-:W-:Y:S01]  /*0680*/  VIADD R0, R0, 0x1 ;  /* 0x0000000100007836 */ /* 0x000fe20000000000 */
[----:B------:R1:W-:Y:S04]  /*0690*/  STG.E desc[UR6][R6.64], R3 ;  /* 0x0000000306007986 */ /* 0x0003e8000c101906 */
[----:B------:R-:W-:-:S13]  /*06a0*/  ISETP.NE.AND P0, PT, R0, RZ, PT ;  /* 0x000000ff0000720c */ /* 0x000fda0003f05270 */
[----:B-1----:R-:W-:Y:S05]  /*06b0*/  @!P0 EXIT ;  /* 0x000000000000894d */ /* 0x002fea0003800000 */
[----:B0-----:R-:W-:Y:S01]  /*06c0*/  IMAD.WIDE R6, R5, 0x4, R6 ;  /* 0x0000000405067825 */ /* 0x001fe200078e0206 */
[----:B------:R-:W-:Y:S06]  /*06d0*/  BRA `(.L_x_5) ;  /* 0xfffffffc00e87947 */ /* 0x000fec000383ffff */
.L_x_0:
[----:B------:R-:W0:Y:S08]  /*06e0*/  LDC.64 R4, c[0x0][0x388] ;  /* 0x0000e200ff047b82 */ /* 0x000e300000000a00 */
[----:B------:R-:W1:Y:S01]  /*06f0*/  LDC R3, c[0x0][0x394] ;  /* 0x0000e500ff037b82 */ /* 0x000e620000000800 */
[----:B0-----:R-:W-:-:S06]  /*0700*/  IMAD.WIDE R4, R6, 0x4, R4 ;  /* 0x0000000406047825 */ /* 0x001fcc00078e0204 */
[----:B------:R-:W2:Y:S01]  /*0710*/  LDG.E.CONSTANT R4, desc[UR6][R4.64] ;  /* 0x0000000604047981 */ /* 0x000ea2000c1e9900 */
[----:B------:R-:W-:Y:S02]  /*0720*/  SHF.R.S32.HI R7, RZ, 0x1f, R6 ;  /* 0x0000001fff077819 */ /* 0x000fe40000011406 */
[C---:B--2---:R-:W-:Y:S02]  /*0730*/  ISETP.GT.AND P1, PT, R4.reuse, -0x1, PT ;  /* 0xffffffff0400780c */ /* 0x044fe40003f24270 */
[----:B-1----:R-:W-:-:S13]  /*0740*/  ISETP.GE.AND P0, PT, R4, R3, PT ;  /* 0x000000030400720c */ /* 0x002fda0003f06270 */
[----:B------:R-:W-:Y:S05]  /*0750*/  @!P0 BRA P1, `(.L_x_6) ;  /* 0x0000000400848947 */ /* 0x000fea0000800000 */
[----:B------:R-:W0:Y:S01]  /*0760*/  LDCU.64 UR4, c[0x0][0x3a0] ;  /* 0x00007400ff0477ac */ /* 0x000e220008000a00 */
[----:B------:R-:W-:Y:S02]  /*0770*/  ISETP.GE.AND P1, PT, R3, 0x1, PT ;  /* 0x000000010300780c */ /* 0x000fe40003f26270 */
[----:B0-----:R-:W-:-:S04]  /*0780*/  LEA R4, P0, R6, UR4, 0x2 ;  /* 0x0000000406047c11 */ /* 0x001fc8000f8010ff */
[----:B------:R-:W-:-:S07]  /*0790*/  LEA.HI.X R5, R6, UR5, R7, 0x2, P0 ;  /* 0x0000000506057c11 */ /* 0x000fce00080f1407 */
[----:B------:R-:W-:Y:S05]  /*07a0*/  @!P1 EXIT ;  /* 0x000000000000994d */ /* 0x000fea0003800000 */
[C---:B------:R-:W-:Y:S02]  /*07b0*/  ISETP.GE.U32.AND P0, PT, R3.reuse, 0x10, PT ;  /* 0x000000100300780c */ /* 0x040fe40003f06070 */
[----:B------:R-:W-:-:S11]  /*07c0*/  LOP3.LUT R2, R3, 0xf, RZ, 0xc0, !PT ;  /* 0x0000000f03027812 */ /* 0x000fd600078ec0ff */
[----:B------:R-:W-:Y:S05]  /*07d0*/  @!P0 BRA `(.L_x_7) ;  /* 0x0000000000ac8947 */ /* 0x000fea0003800000 */
[----:B------:R-:W-:Y:S01]  /*07e0*/  LOP3.LUT R0, R3, 0x7ffffff0, RZ, 0xc0, !PT ;  /* 0x7ffffff003007812 */ /* 0x000fe200078ec0ff */
[----:B------:R-:W-:Y:S02]  /*07f0*/  IMAD.MOV.U32 R6, RZ, RZ, R4 ;  /* 0x000000ffff067224 */ /* 0x000fe400078e0004 */
[----:B------:R-:W-:Y:S02]  /*0800*/  IMAD.MOV.U32 R7, RZ, RZ, R5 ;  /* 0x000000ffff077224 */ /* 0x000fe400078e0005 */
[----:B------:R-:W-:-:S07]  /*0810*/  IMAD.MOV R0, RZ, RZ, -R0 ;  /* 0x000000ffff007224 */ /* 0x000fce00078e0a00 */
.L_x_8:
[----:B------:R-:W-:Y:S02]  /*0820*/  IMAD.MOV.U32 R34, RZ, RZ, R6 ;  /* 0x000000ffff227224 */ /* 0x000fe400078e0006 */
[----:B------:R-:W-:Y:S02]  /*0830*/  IMAD.MOV.U32 R35, RZ, RZ, R7 ;  /* 0x000000ffff237224 */ /* 0x000fe400078e0007 */
[----:B--2---:R-:W-:Y:S02]  /*0840*/  IMAD.MOV.U32 R13, RZ, RZ, 0x7fffffff ;  /* 0x7fffffffff0d7424 */ /* 0x004fe400078e00ff */
[----:B------:R-:W-:-:S03]  /*0850*/  IMAD.WIDE R4, R12, 0x4, R34 ;  /* 0x000000040c047825 */ /* 0x000fc600078e0222 */
[----:B------:R-:W-:Y:S01]  /*0860*/  STG.E desc[UR6][R34.64], R13 ;  /* 0x0000000d22007986 */ /* 0x000fe2000c101906 */
[----:B------:R-:W-:Y:S02]  /*0870*/  VIADD R0, R0, 0x10 ;  /* 0x0000001000007836 */ /* 0x000fe40000000000 */
[----:B------:R-:W-:Y:S01]  /*0880*/  IMAD.WIDE R6, R12, 0x4, R4 ;  /* 0x000000040c067825 */ /* 0x000fe200078e0204 */
[----:B------:R0:W-:Y:S02]  /*0890*/  STG.E desc[UR6][R4.64], R13 ;  /* 0x0000000d04007986 */ /* 0x0001e4000c101906 */
[----:B------:R-:W-:Y:S02]  /*08a0*/  ISETP.NE.AND P0, PT, R0, RZ, PT ;  /* 0x000000ff0000720c */ /* 0x000fe40003f05270 */
        /* <DEDUP_REMOVED lines=25> */
[----:B0-----:R-:W-:-:S05]  /*0a40*/  IMAD.WIDE R4, R12, 0x4, R32 ;  /* 0x000000040c047825 */ /* 0x001fca00078e0220 */
[----:B------:R2:W-:Y:S01]  /*0a50*/  STG.E desc[UR6][R4.64], R13 ;  /* 0x0000000d04007986 */ /* 0x0005e2000c101906 */
[----:B-1----:R-:W-:Y:S01]  /*0a60*/  IMAD.WIDE R6, R12, 0x4, R4 ;  /* 0x000000040c067825 */ /* 0x002fe200078e0204 */
[----:B------:R-:W-:Y:S06]  /*0a70*/  @P0 BRA `(.L_x_8) ;  /* 0xfffffffc00680947 */ /* 0x000fec000383ffff */
[----:B--2---:R-:W-:-:S07]  /*0a80*/  IMAD.WIDE R4, R12, 0x40, R34 ;  /* 0x000000400c047825 */ /* 0x004fce00078e0222 */
.L_x_7:
[----:B------:R-:W-:-:S13]  /*0a90*/  ISETP.NE.AND P0, PT, R2, RZ, PT ;  /* 0x000000ff0200720c */ /* 0x000fda0003f05270 */
[----:B------:R-:W-:Y:S05]  /*0aa0*/  @!P0 EXIT ;  /* 0x000000000000894d */ /* 0x000fea0003800000 */
[----:B------:R-:W-:Y:S02]  /*0ab0*/  ISETP.GE.U32.AND P0, PT, R2, 0x8, PT ;  /* 0x000000080200780c */ /* 0x000fe40003f06070 */
[----:B------:R-:W-:-:S04]  /*0ac0*/  LOP3.LUT R22, R3, 0x7, RZ, 0xc0, !PT ;  /* 0x0000000703167812 */ /* 0x000fc800078ec0ff */
[----:B------:R-:W-:-:S07]  /*0ad0*/  ISETP.NE.AND P1, PT, R22, RZ, PT ;  /* 0x000000ff1600720c */ /* 0x000fce0003f25270 */
[----:B------:R-:W-:Y:S06]  /*0ae0*/  @!P0 BRA `(.L_x_9) ;  /* 0x0000000000448947 */ /* 0x000fec0003800000 */
[----:B------:R-:W-:Y:S01]  /*0af0*/  IMAD.WIDE R6, R12, 0x4, R4 ;  /* 0x000000040c067825 */ /* 0x000fe200078e0204 */
[----:B------:R-:W-:-:S03]  /*0b00*/  MOV R13, 0x7fffffff ;  /* 0x7fffffff000d7802 */ /* 0x000fc60000000f00 */
[C---:B------:R-:W-:Y:S02]  /*0b10*/  IMAD.WIDE R8, R12.reuse, 0x4, R6 ;  /* 0x000000040c087825 */ /* 0x040fe400078e0206 */
        /* <DEDUP_REMOVED lines=11> */
[----:B------:R-:W-:-:S05]  /*0bd0*/  IMAD.WIDE R20, R12, 0x4, R18 ;  /* 0x000000040c147825 */ /* 0x000fca00078e0212 */
[----:B------:R1:W-:Y:S01]  /*0be0*/  STG.E desc[UR6][R20.64], R13 ;  /* 0x0000000d14007986 */ /* 0x0003e2000c101906 */
[----:B0-----:R-:W-:-:S07]  /*0bf0*/  IMAD.WIDE R4, R12, 0x4, R20 ;  /* 0x000000040c047825 */ /* 0x001fce00078e0214 */
.L_x_9:
[----:B------:R-:W-:Y:S05]  /*0c00*/  @!P1 EXIT ;  /* 0x000000000000994d */ /* 0x000fea0003800000 */
[----:B------:R-:W-:Y:S02]  /*0c10*/  ISETP.GE.U32.AND P0, PT, R22, 0x4, PT ;  /* 0x000000041600780c */ /* 0x000fe40003f06070 */
[----:B------:R-:W-:-:S04]  /*0c20*/  LOP3.LUT R0, R3, 0x3, RZ, 0xc0, !PT ;  /* 0x0000000303007812 */ /* 0x000fc800078ec0ff */
[----:B------:R-:W-:-:S07]  /*0c30*/  ISETP.NE.AND P1, PT, R0, RZ, PT ;  /* 0x000000ff0000720c */ /* 0x000fce0003f25270 */
[----:B------:R-:W-:Y:S06]  /*0c40*/  @!P0 BRA `(.L_x_10) ;  /* 0x0000000000248947 */ /* 0x000fec0003800000 */
[----:B------:R-:W-:-:S04]  /*0c50*/  IMAD.WIDE R2, R12, 0x4, R4 ;  /* 0x000000040c027825 */ /* 0x000fc800078e0204 */
[----:B-1----:R-:W-:Y:S02]  /*0c60*/  IMAD.MOV.U32 R11, RZ, RZ, 0x7fffffff ;  /* 0x7fffffffff0b7424 */ /* 0x002fe400078e00ff */
[----:B------:R-:W-:-:S03]  /*0c70*/  IMAD.WIDE R6, R12, 0x4, R2 ;  /* 0x000000040c067825 */ /* 0x000fc600078e0202 */
[----:B------:R0:W-:Y:S01]  /*0c80*/  STG.E desc[UR6][R4.64], R11 ;  /* 0x0000000b04007986 */ /* 0x0001e2000c101906 */
[----:B------:R-:W-:-:S03]  /*0c90*/  IMAD.WIDE R8, R12, 0x4, R6 ;  /* 0x000000040c087825 */ /* 0x000fc600078e0206 */
[----:B------:R2:W-:Y:S04]  /*0ca0*/  STG.E desc[UR6][R2.64], R11 ;  /* 0x0000000b02007986 */ /* 0x0005e8000c101906 */
[----:B------:R2:W-:Y:S04]  /*0cb0*/  STG.E desc[UR6][R6.64], R11 ;  /* 0x0000000b06007986 */ /* 0x0005e8000c101906 */
[----:B------:R2:W-:Y:S01]  /*0cc0*/  STG.E desc[UR6][R8.64], R11 ;  /* 0x0000000b08007986 */ /* 0x0005e2000c101906 */
[----:B0-----:R-:W-:-:S07]  /*0cd0*/  IMAD.WIDE R4, R12, 0x4, R8 ;  /* 0x000000040c047825 */ /* 0x001fce00078e0208 */
.L_x_10:
[----:B------:R-:W-:Y:S05]  /*0ce0*/  @!P1 EXIT ;  /* 0x000000000000994d */ /* 0x000fea0003800000 */
[----:B------:R-:W-:Y:S02]  /*0cf0*/  IMAD.MOV R0, RZ, RZ, -R0 ;  /* 0x000000ffff007224 */ /* 0x000fe400078e0a00 */
[----:B--2---:R-:W-:-:S07]  /*0d00*/  IMAD.MOV.U32 R3, RZ, RZ, 0x7fffffff ;  /* 0x7fffffffff037424 */ /* 0x004fce00078e00ff */
.L_x_11:
[----:B------:R-:W-:Y:S01]  /*0d10*/  VIADD R0, R0, 0x1 ;  /* 0x0000000100007836 */ /* 0x000fe20000000000 */
[----:B------:R0:W-:Y:S04]  /*0d20*/  STG.E desc[UR6][R4.64], R3 ;  /* 0x0000000304007986 */ /* 0x0001e8000c101906 */
[----:B------:R-:W-:Y:S01]  /*0d30*/  ISETP.NE.AND P0, PT, R0, RZ, PT ;  /* 0x000000ff0000720c */ /* 0x000fe20003f05270 */
[----:B0-----:R-:W-:-:S12]  /*0d40*/  IMAD.WIDE R4, R12, 0x4, R4 ;  /* 0x000000040c047825 */ /* 0x001fd800078e0204 */
[----:B------:R-:W-:Y:S05]  /*0d50*/  @P0 BRA `(.L_x_11) ;  /* 0xfffffffc00ec0947 */ /* 0x000fea000383ffff */
[----:B------:R-:W-:Y:S05]  /*0d60*/  EXIT ;  /* 0x000000000000794d */ /* 0x000fea0003800000 */
.L_x_6:
[----:B------:R-:W0:Y:S01]  /*0d70*/  LDCU.64 UR4, c[0x0][0x3a0] ;  /* 0x00007400ff0477ac */ /* 0x000e220008000a00 */
[----:B------:R-:W-:Y:S01]  /*0d80*/  IMAD.IADD R0, R4, 0x1, R21 ;  /* 0x0000000104007824 */ /* 0x000fe200078e0215 */
[----:B------:R-:W-:Y:S03]  /*0d90*/  BSSY.RECONVERGENT B0, `(.L_x_12) ;  /* 0x000006c000007945 */ /* 0x000fe60003800200 */
[C---:B------:R-:W-:Y:S01]  /*0da0*/  VIADD R40, R0.reuse, 0xffffffff ;  /* 0xffffffff00287836 */ /* 0x040fe20000000000 */
[----:B------:R-:W-:Y:S02]  /*0db0*/  ISETP.GE.AND P0, PT, R0, 0x2, PT ;  /* 0x000000020000780c */ /* 0x000fe40003f06270 */
[----:B0-----:R-:W-:-:S04]  /*0dc0*/  LEA R36, P1, R6, UR4, 0x2 ;  /* 0x0000000406247c11 */ /* 0x001fc8000f8210ff */
[----:B------:R-:W-:-:S07]  /*0dd0*/  LEA.HI.X R11, R6, UR5, R7, 0x2, P1 ;  /* 0x00000005060b7c11 */ /* 0x000fce00088f1407 */
[----:B------:R-:W-:Y:S05]  /*0de0*/  @!P0 BRA `(.L_x_13) ;  /* 0x0000000400988947 */ /* 0x000fea0003800000 */
[----:B------:R-:W-:Y:S01]  /*0df0*/  VIADD R2, R0, 0xfffffffe ;  /* 0xfffffffe00027836 */ /* 0x000fe20000000000 */
[----:B------:R-:W-:Y:S01]  /*0e00*/  BSSY.RECONVERGENT B1, `(.L_x_14) ;  /* 0x0000033000017945 */ /* 0x000fe20003800200 */
[----:B------:R-:W-:Y:S01]  /*0e10*/  LOP3.LUT R10, R40, 0xf, RZ, 0xc0, !PT ;  /* 0x0000000f280a7812 */ /* 0x000fe200078ec0ff */
[----:B------:R-:W-:Y:S02]  /*0e20*/  IMAD.MOV.U32 R3, RZ, RZ, R11 ;  /* 0x000000ffff037224 */ /* 0x000fe400078e000b */
[----:B------:R-:W-:Y:S01]  /*0e30*/  ISETP.GE.U32.AND P0, PT, R2, 0xf, PT ;  /* 0x0000000f0200780c */ /* 0x000fe20003f06070 */
[----:B------:R-:W-:-:S12]  /*0e40*/  IMAD.MOV.U32 R2, RZ, RZ, R36 ;  /* 0x000000ffff027224 */ /* 0x000fd800078e0024 */
[----:B------:R-:W-:Y:S05]  /*0e50*/  @!P0 BRA `(.L_x_15) ;  /* 0x0000000000b48947 */ /* 0x000fea0003800000 */
[----:B------:R-:W-:Y:S01]  /*0e60*/  LOP3.LUT R2, R40, 0xfffffff0, RZ, 0xc0, !PT ;  /* 0xfffffff028027812 */ /* 0x000fe200078ec0ff */
[----:B------:R-:W-:Y:S01]  /*0e70*/  BSSY.RECONVERGENT B2, `(.L_x_16) ;  /* 0x000002a000027945 */ /* 0x000fe20003800200 */
[----:B------:R-:W-:Y:S02]  /*0e80*/  IMAD.MOV.U32 R18, RZ, RZ, R36 ;  /* 0x000000ffff127224 */ /* 0x000fe400078e0024 */
[----:B------:R-:W-:Y:S02]  /*0e90*/  IMAD.MOV.U32 R19, RZ, RZ, R11 ;  /* 0x000000ffff137224 */ /* 0x000fe400078e000b */
[----:B------:R-:W-:-:S07]  /*0ea0*/  IMAD.MOV R5, RZ, RZ, -R2 ;  /* 0x000000ffff057224 */ /* 0x000fce00078e0a02 */
.L_x_17:
[----:B------:R-:W-:Y:S02]  /*0eb0*/  IMAD.MOV.U32 R2, RZ, RZ, R18 ;  /* 0x000000ffff027224 */ /* 0x000fe400078e0012 */
[----:B------:R-:W-:Y:S02]  /*0ec0*/  IMAD.MOV.U32 R3, RZ, RZ, R19 ;  /* 0x000000ffff037224 */ /* 0x000fe400078e0013 */
[----:B--2---:R-:W-:Y:S02]  /*0ed0*/  IMAD.MOV.U32 R13, RZ, RZ, 0x7fffffff ;  /* 0x7fffffffff0d7424 */ /* 0x004fe400078e00ff */
[----:B------:R-:W-:-:S03]  /*0ee0*/  IMAD.WIDE R30, R12, 0x4, R2 ;  /* 0x000000040c1e7825 */ /* 0x000fc600078e0202 */
[----:B------:R-:W-:Y:S01]  /*0ef0*/  STG.E desc[UR6][R2.64], R13 ;  /* 0x0000000d02007986 */ /* 0x000fe2000c101906 */
[----:B------:R-:W-:Y:S02]  /*0f00*/  VIADD R5, R5, 0x10 ;  /* 0x0000001005057836 */ /* 0x000fe40000000000 */
[C---:B------:R-:W-:Y:S01]  /*0f10*/  IMAD.WIDE R32, R12.reuse, 0x4, R30 ;  /* 0x000000040c207825 */ /* 0x040fe200078e021e */
[----:B------:R0:W-:Y:S02]  /*0f20*/  STG.E desc[UR6][R30.64], R13 ;  /* 0x0000000d1e007986 */ /* 0x0001e4000c101906 */
[----:B------:R-:W-:Y:S02]  /*0f30*/  ISETP.NE.AND P0, PT, R5, RZ, PT ;  /* 0x000000ff0500720c */ /* 0x000fe40003f05270 */
[----:B------:R-:W-:Y:S01]  /*0f40*/  STG.E desc[UR6][R32.64], R13 ;  /* 0x0000000d20007986 */ /* 0x000fe2000c101906 */
[----:B------:R-:W-:-:S05]  /*0f50*/  IMAD.WIDE R34, R12, 0x4, R32 ;  /* 0x000000040c227825 */ /* 0x000fca00078e0220 */
[----:B------:R-:W-:Y:S01]  /*0f60*/  STG.E desc[UR6][R34.64], R13 ;  /* 0x0000000d22007986 */ /* 0x000fe2000c101906 */
[----:B------:R-:W-:-:S05]  /*0f70*/  IMAD.WIDE R38, R12, 0x4, R34 ;  /* 0x000000040c267825 */ /* 0x000fca00078e0222 */
[----:B------:R-:W-:Y:S01]  /*0f80*/  STG.E desc[UR6][R38.64], R13 ;  /* 0x0000000d26007986 */ /* 0x000fe2000c101906 */
[----:B------:R-:W-:-:S05]  /*0f90*/  IMAD.WIDE R42, R12, 0x4, R38 ;  /* 0x000000040c2a7825 */ /* 0x000fca00078e0226 */
[----:B------:R-:W-:Y:S01]  /*0fa0*/  STG.E desc[UR6][R42.64], R13 ;  /* 0x0000000d2a007986 */ /* 0x000fe2000c101906 */
        /* <DEDUP_REMOVED lines=22> */
[----:B------:R-:W-:Y:S05]  /*1110*/  BSYNC.RECONVERGENT B2 ;  /* 0x0000000000027941 */ /* 0x000fea0003800200 */
.L_x_16:
[----:B------:R-:W-:-:S07]  /*1120*/  IMAD.WIDE R2, R12, 0x40, R2 ;  /* 0x000000400c027825 */ /* 0x000fce00078e0202 */
.L_x_15:
[----:B------:R-:W-:Y:S05]  /*1130*/  BSYNC.RECONVERGENT B1 ;  /* 0x0000000000017941 */ /* 0x000fea0003800200 */
.L_x_14:
[----:B------:R-:W-:-:S13]  /*1140*/  ISETP.NE.AND P0, PT, R10, RZ, PT ;  /* 0x000000ff0a00720c */ /* 0x000fda0003f05270 */
[----:B------:R-:W-:Y:S05]  /*1150*/  @!P0 BRA `(.L_x_13) ;  /* 0x0000000000bc8947 */ /* 0x000fea0003800000 */
[----:B------:R-:W-:Y:S01]  /*1160*/  ISETP.GE.U32.AND P0, PT, R10, 0x8, PT ;  /* 0x000000080a00780c */ /* 0x000fe20003f06070 */
[----:B------:R-:W-:Y:S01]  /*1170*/  BSSY.RECONVERGENT B1, `(.L_x_18) ;  /* 0x0000015000017945 */ /* 0x000fe20003800200 */
[----:B--2---:R-:W-:-:S04]  /*1180*/  LOP3.LUT R13, R40, 0x7, RZ, 0xc0, !PT ;  /* 0x00000007280d7812 */ /* 0x004fc800078ec0ff */
        /* <DEDUP_REMOVED lines=19> */
.L_x_19:
[----:B------:R-:W-:Y:S05]  /*12c0*/  BSYNC.RECONVERGENT B1 ;  /* 0x0000000000017941 */ /* 0x000fea0003800200 */
.L_x_18:
[----:B------:R-:W-:Y:S05]  /*12d0*/  @!P1 BRA `(.L_x_13) ;  /* 0x00000000005c9947 */ /* 0x000fea0003800000 */
[----:B------:R-:W-:Y:S01]  /*12e0*/  ISETP.GE.U32.AND P0, PT, R13, 0x4, PT ;  /* 0x000000040d00780c */ /* 0x000fe20003f06070 */
[----:B------:R-:W-:Y:S01]  /*12f0*/  BSSY.RECONVERGENT B1, `(.L_x_20) ;  /* 0x000000d000017945 */ /* 0x000fe20003800200 */
        /* <DEDUP_REMOVED lines=12> */
.L_x_21:
[----:B------:R-:W-:Y:S05]  /*13c0*/  BSYNC.RECONVERGENT B1 ;  /* 0x0000000000017941 */ /* 0x000fea0003800200 */
.L_x_20:
[----:B------:R-:W-:Y:S05]  /*13d0*/  @!P1 BRA `(.L_x_13) ;  /* 0x00000000001c9947 */ /* 0x000fea0003800000 */
[----:B------:R-:W-:Y:S02]  /*13e0*/  IMAD.MOV R5, RZ, RZ, -R5 ;  /* 0x000000ffff057224 */ /* 0x000fe400078e0a05 */
[----:B-1----:R-:W-:-:S07]  /*13f0*/  IMAD.MOV.U32 R9, RZ, RZ, 0x7fffffff ;  /* 0x7fffffffff097424 */ /* 0x002fce00078e00ff */
.L_x_22:
[----:B------:R-:W-:Y:S01]  /*1400*/  VIADD R5, R5, 0x1 ;  /* 0x0000000105057836 */ /* 0x000fe20000000000 */
[----:B------:R0:W-:Y:S04]  /*1410*/  STG.E desc[UR6][R2.64], R9 ;  /* 0x0000000902007986 */ /* 0x0001e8000c101906 */
[----:B------:R-:W-:Y:S01]  /*1420*/  ISETP.NE.AND P0, PT, R5, RZ, PT ;  /* 0x000000ff0500720c */ /* 0x000fe20003f05270 */
[----:B0-----:R-:W-:-:S12]  /*1430*/  IMAD.WIDE R2, R12, 0x4, R2 ;  /* 0x000000040c027825 */ /* 0x001fd800078e0202 */
[----:B------:R-:W-:Y:S05]  /*1440*/  @P0 BRA `(.L_x_22) ;  /* 0xfffffffc00ec0947 */ /* 0x000fea000383ffff */
.L_x_13:
[----:B------:R-:W-:Y:S05]  /*1450*/  BSYNC.RECONVERGENT B0 ;  /* 0x0000000000007941 */ /* 0x000fea0003800200 */
.L_x_12:
[----:B------:R-:W0:Y:S01]  /*1460*/  LDCU.64 UR4, c[0x0][0x380] ;  /* 0x00007000ff0477ac */ /* 0x000e220008000a00 */
[----:B-12---:R-:W-:Y:S01]  /*1470*/  IMAD.WIDE.U32 R24, R4, R12, RZ ;  /* 0x0000000c04187225 */ /* 0x006fe200078e00ff */
[----:B------:R-:W-:Y:S02]  /*1480*/  SHF.R.S32.HI R5, RZ, 0x1f, R12 ;  /* 0x0000001fff057819 */ /* 0x000fe4000001140c */
[----:B------:R-:W-:Y:S02]  /*1490*/  CS2R R22, SRZ ;  /* 0x0000000000167805 */ /* 0x000fe4000001ff00 */
[C---:B------:R-:W-:Y:S01]  /*14a0*/  LOP3.LUT R13, R21.reuse, 0xf, RZ, 0xc0, !PT ;  /* 0x0000000f150d7812 */ /* 0x040fe200078ec0ff */
[----:B------:R-:W-:Y:S01]  /*14b0*/  IMAD.IADD R17, R21, 0x1, -R20 ;  /* 0x0000000115117824 */ /* 0x000fe200078e0a14 */
[----:B------:R-:W-:Y:S01]  /*14c0*/  IADD3 R9, P0, PT, R6, R24, RZ ;  /* 0x0000001806097210 */ /* 0x000fe20007f1e0ff */
[----:B------:R-:W-:Y:S02]  /*14d0*/  IMAD R10, R4, R5, R25 ;  /* 0x00000005040a7224 */ /* 0x000fe400078e0219 */
[----:B------:R-:W-:-:S02]  /*14e0*/  IMAD.MOV.U32 R16, RZ, RZ, RZ ;  /* 0x000000ffff107224 */ /* 0x000fc400078e00ff */
[----:B------:R-:W-:Y:S01]  /*14f0*/  IMAD.X R2, R7, 0x1, R10, P0 ;  /* 0x0000000107027824 */ /* 0x000fe200000e060a */
[----:B------:R-:W-:Y:S02]  /*1500*/  ISETP.GE.U32.AND P0, PT, R21, 0x10, PT ;  /* 0x000000101500780c */ /* 0x000fe40003f06070 */
[----:B0-----:R-:W-:-:S04]  /*1510*/  LEA R8, P1, R9, UR4, 0x2 ;  /* 0x0000000409087c11 */ /* 0x001fc8000f8210ff */
[----:B------:R-:W-:Y:S02]  /*1520*/  LEA.HI.X R9, R9, UR5, R2, 0x2, P1 ;  /* 0x0000000509097c11 */ /* 0x000fe400088f1402 */
[----:B------:R-:W-:Y:S01]  /*1530*/  CS2R R2, SRZ ;  /* 0x0000000000027805 */ /* 0x000fe2000001ff00 */
[----:B------:R-:W-:Y:S02]  /*1540*/  IMAD.MOV.U32 R14, RZ, RZ, R8 ;  /* 0x000000ffff0e7224 */ /* 0x000fe400078e0008 */
[----:B------:R-:W-:Y:S02]  /*1550*/  IMAD.MOV.U32 R15, RZ, RZ, R9 ;  /* 0x000000ffff0f7224 */ /* 0x000fe400078e0009 */
[----:B------:R-:W-:Y:S05]  /*1560*/  @!P0 BRA `(.L_x_23) ;  /* 0x0000000800b88947 */ /* 0x000fea0003800000 */
[----:B------:R-:W-:Y:S02]  /*1570*/  LOP3.LUT R16, R21, 0x7ffffff0, RZ, 0xc0, !PT ;  /* 0x7ffffff015107812 */ /* 0x000fe400078ec0ff */
[----:B------:R-:W-:Y:S01]  /*1580*/  CS2R R2, SRZ ;  /* 0x0000000000027805 */ /* 0x000fe2000001ff00 */
[----:B------:R-:W-:Y:S01]  /*1590*/  IMAD.MOV.U32 R14, RZ, RZ, R8 ;  /* 0x000000ffff0e7224 */ /* 0x000fe200078e0008 */
[----:B------:R-:W-:Y:S01]  /*15a0*/  UMOV UR4, URZ ;  /* 0x000000ff00047c82 */ /* 0x000fe20008000000 */
[----:B------:R-:W-:-:S07]  /*15b0*/  IMAD.MOV.U32 R19, RZ, RZ, R9 ;  /* 0x000000ffff137224 */ /* 0x000fce00078e0009 */
.L_x_24:
[----:B------:R-:W-:Y:S02]  /*15c0*/  IMAD.MOV.U32 R18, RZ, RZ, R14 ;  /* 0x000000ffff127224 */ /* 0x000fe400078e000e */
[----:B------:R-:W-:-:S03]  /*15d0*/  IMAD.SHL.U32 R35, R12, 0x4, RZ ;  /* 0x000000040c237824 */ /* 0x000fc600078e00ff */
[----:B------:R-:W2:Y:S01]  /*15e0*/  LDG.E.CONSTANT R33, desc[UR6][R18.64] ;  /* 0x0000000612217981 */ /* 0x000ea2000c1e9900 */
[----:B------:R-:W-:Y:S02]  /*15f0*/  SHF.L.U64.HI R15, R12, 0x2, R5 ;  /* 0x000000020c0f7819 */ /* 0x000fe40000010205 */
[----:B------:R-:W-:-:S05]  /*1600*/  IADD3 R28, P0, PT, R14, R35, RZ ;  /* 0x000000230e1c7210 */ /* 0x000fca0007f1e0ff */
[----:B------:R-:W-:-:S05]  /*1610*/  IMAD.X R29, R19, 0x1, R15, P0 ;  /* 0x00000001131d7824 */ /* 0x000fca00000e060f */
[----:B------:R0:W3:Y:S01]  /*1620*/  LDG.E.CONSTANT R32, desc[UR6][R28.64] ;  /* 0x000000061c207981 */ /* 0x0000e2000c1e9900 */
[----:B------:R-:W-:-:S05]  /*1630*/  IADD3 R30, P0, PT, R28, R35, RZ ;  /* 0x000000231c1e7210 */ /* 0x000fca0007f1e0ff */
[----:B------:R-:W-:-:S05]  /*1640*/  IMAD.X R31, R29, 0x1, R15, P0 ;  /* 0x000000011d1f7824 */ /* 0x000fca00000e060f */
[----:B------:R1:W4:Y:S01]  /*1650*/  LDG.E.CONSTANT R49, desc[UR6][R30.64] ;  /* 0x000000061e317981 */ /* 0x000322000c1e9900 */
[----:B------:R-:W-:-:S05]  /*1660*/  IADD3 R42, P0, PT, R30, R35, RZ ;  /* 0x000000231e2a7210 */ /* 0x000fca0007f1e0ff */
[----:B------:R-:W-:-:S05]  /*1670*/  IMAD.X R43, R31, 0x1, R15, P0 ;  /* 0x000000011f2b7824 */ /* 0x000fca00000e060f */
[----:B------:R-:W5:Y:S01]  /*1680*/  LDG.E.CONSTANT R48, desc[UR6][R42.64] ;  /* 0x000000062a307981 */ /* 0x000f62000c1e9900 */
[----:B------:R-:W-:-:S04]  /*1690*/  IADD3 R38, P0, PT, R42, R35, RZ ;  /* 0x000000232a267210 */ /* 0x000fc80007f1e0ff */
[----:B------:R-:W-:-:S05]  /*16a0*/  IADD3.X R39, PT, PT, R43, R15, RZ, P0, !PT ;  /* 0x0000000f2b277210 */ /* 0x000fca00007fe4ff */
[----:B------:R1:W5:Y:S01]  /*16b0*/  LDG.E.CONSTANT R18, desc[UR6][R38.64] ;  /* 0x0000000626127981 */ /* 0x000362000c1e9900 */
[----:B------:R-:W-:-:S05]  /*16c0*/  IADD3 R26, P0, PT, R38, R35, RZ ;  /* 0x00000023261a7210 */ /* 0x000fca0007f1e0ff */
[----:B------:R-:W-:-:S05]  /*16d0*/  IMAD.X R27, R39, 0x1, R15, P0 ;  /* 0x00000001271b7824 */ /* 0x000fca00000e060f */
[----:B------:R1:W5:Y:S01]  /*16e0*/  LDG.E.CONSTANT R47, desc[UR6][R26.64] ;  /* 0x000000061a2f7981 */ /* 0x000362000c1e9900 */
[----:B0-----:R-:W-:-:S05]  /*16f0*/  IADD3 R28, P0, PT, R26, R35, RZ ;  /* 0x000000231a1c7210 */ /* 0x001fca0007f1e0ff */
[----:B------:R-:W-:-:S05]  /*1700*/  IMAD.X R29, R27, 0x1, R15, P0 ;  /* 0x000000011b1d7824 */ /* 0x000fca00000e060f */
[----:B------:R0:W5:Y:S01]  /*1710*/  LDG.E.CONSTANT R37, desc[UR6][R28.64] ;  /* 0x000000061c257981 */ /* 0x000162000c1e9900 */
[----:B-1----:R-:W-:-:S05]  /*1720*/  IADD3 R30, P0, PT, R28, R35, RZ ;  /* 0x000000231c1e7210 */ /* 0x002fca0007f1e0ff */
[----:B------:R-:W-:-:S05]  /*1730*/  IMAD.X R31, R29, 0x1, R15, P0 ;  /* 0x000000011d1f7824 */ /* 0x000fca00000e060f */
[----:B------:R1:W5:Y:S01]  /*1740*/  LDG.E.CONSTANT R46, desc[UR6][R30.64] ;  /* 0x000000061e2e7981 */ /* 0x000362000c1e9900 */
[----:B------:R-:W-:-:S05]  /*1750*/  IADD3 R50, P0, PT, R30, R35, RZ ;  /* 0x000000231e327210 */ /* 0x000fca0007f1e0ff */
[----:B------:R-:W-:-:S05]  /*1760*/  IMAD.X R51, R31, 0x1, R15, P0 ;  /* 0x000000011f337824 */ /* 0x000fca00000e060f */
[----:B------:R1:W5:Y:S01]  /*1770*/  LDG.E.CONSTANT R42, desc[UR6][R50.64] ;  /* 0x00000006322a7981 */ /* 0x000362000c1e9900 */
[----:B------:R-:W-:-:S05]  /*1780*/  IADD3 R38, P0, PT, R50, R35, RZ ;  /* 0x0000002332267210 */ /* 0x000fca0007f1e0ff */
[----:B------:R-:W-:-:S05]  /*1790*/  IMAD.X R39, R51, 0x1, R15, P0 ;  /* 0x0000000133277824 */ /* 0x000fca00000e060f */
[----:B------:R-:W5:Y:S01]  /*17a0*/  LDG.E.CONSTANT R45, desc[UR6][R38.64] ;  /* 0x00000006262d7981 */ /* 0x000f62000c1e9900 */
        /* <DEDUP_REMOVED lines=15> */
[----:B------:R-:W-:-:S05]  /*18a0*/  IADD3 R26, P0, PT, R50, R35, RZ ;  /* 0x00000023321a7210 */ /* 0x000fca0007f1e0ff */
[----:B------:R-:W-:-:S05]  /*18b0*/  IMAD.X R27, R51, 0x1, R15, P0 ;  /* 0x00000001331b7824 */ /* 0x000fca00000e060f */
[----:B------:R-:W5:Y:S01]  /*18c0*/  LDG.E.CONSTANT R34, desc[UR6][R26.64] ;  /* 0x000000061a227981 */ /* 0x000f62000c1e9900 */
[----:B------:R-:W-:Y:S01]  /*18d0*/  ISETP.LE.AND P0, PT, R17, UR4, PT ;  /* 0x0000000411007c0c */ /* 0x000fe2000bf03270 */
[----:B------:R-:W-:Y:S01]  /*18e0*/  UIADD3 UR5, UPT, UPT, UR4, 0x1, URZ ;  /* 0x0000000104057890 */ /* 0x000fe2000fffe0ff */
[----:B--2---:R-:W0:Y:S08]  /*18f0*/  F2F.F64.F32 R28, R33 ;  /* 0x00000021001c7310 */ /* 0x004e300000201800 */
[----:B---3--:R-:W1:Y:S01]  /*1900*/  F2F.F64.F32 R32, R32 ;  /* 0x0000002000207310 */ /* 0x008e620000201800 */
[----:B0-----:R-:W-:-:S02]  /*1910*/  DADD R30, R28, R2 ;  /* 0x000000001c1e7229 */ /* 0x001fc40000000002 */
[----:B------:R-:W-:-:S08]  /*1920*/  DADD R22, R28, R22 ;  /* 0x000000001c167229 */ /* 0x000fd00000000016 */
[C---:B------:R-:W-:Y:S02]  /*1930*/  FSEL R30, R2.reuse, R30, !P0 ;  /* 0x0000001e021e7208 */ /* 0x040fe40004000000 */
[----:B------:R-:W-:Y:S01]  /*1940*/  FSEL R31, R3, R31, !P0 ;  /* 0x0000001f031f7208 */ /* 0x000fe20004000000 */
[----:B----4-:R-:W0:Y:S05]  /*1950*/  F2F.F64.F32 R28, R49 ;  /* 0x00000031001c7310 */ /* 0x010e2a0000201800 */
[----:B-1----:R-:W-:Y:S01]  /*1960*/  DADD R30, R32, R30 ;  /* 0x00000000201e7229 */ /* 0x002fe2000000001e */
[----:B------:R-:W-:Y:S01]  /*1970*/  ISETP.LE.AND P0, PT, R17, UR5, PT ;  /* 0x0000000511007c0c */ /* 0x000fe2000bf03270 */
[----:B------:R-:W-:Y:S01]  /*1980*/  UIADD3 UR5, UPT, UPT, UR4, 0x2, URZ ;  /* 0x0000000204057890 */ /* 0x000fe2000fffe0ff */
[----:B-----5:R-:W1:Y:S07]  /*1990*/  F2F.F64.F32 R50, R48 ;  /* 0x0000003000327310 */ /* 0x020e6e0000201800 */
[----:B------:R-:W-:-:S02]  /*19a0*/  FSEL R30, R2, R30, !P0 ;  /* 0x0000001e021e7208 */ /* 0x000fc40004000000 */
[----:B------:R-:W-:-:S06]  /*19b0*/  FSEL R31, R3, R31, !P0 ;  /* 0x0000001f031f7208 */ /* 0x000fcc0004000000 */
[----:B0-----:R-:W-:Y:S01]  /*19c0*/  DADD R30, R28, R30 ;  /* 0x000000001c1e7229 */ /* 0x001fe2000000001e */
[----:B------:R-:W-:Y:S01]  /*19d0*/  ISETP.LE.AND P0, PT, R17, UR5, PT ;  /* 0x0000000511007c0c */ /* 0x000fe2000bf03270 */
[----:B------:R-:W-:Y:S01]  /*19e0*/  DADD R22, R22, R32 ;  /* 0x0000000016167229 */ /* 0x000fe20000000020 */
[----:B------:R-:W-:-:S07]  /*19f0*/  UIADD3 UR5, UPT, UPT, UR4, 0x3, URZ ;  /* 0x0000000304057890 */ /* 0x000fce000fffe0ff */
[C---:B------:R-:W-:Y:S02]  /*1a00*/  FSEL R30, R2.reuse, R30, !P0 ;  /* 0x0000001e021e7208 */ /* 0x040fe40004000000 */
[----:B------:R-:W-:Y:S01]  /*1a10*/  FSEL R31, R3, R31, !P0 ;  /* 0x0000001f031f7208 */ /* 0x000fe20004000000 */
[----:B------:R-:W0:Y:S05]  /*1a20*/  F2F.F64.F32 R32, R18 ;  /* 0x0000001200207310 */ /* 0x000e2a0000201800 */
[----:B-1----:R-:W-:Y:S01]  /*1a30*/  DADD R30, R50, R30 ;  /* 0x00000000321e7229 */ /* 0x002fe2000000001e */
[----:B------:R-:W-:Y:S01]  /*1a40*/  ISETP.LE.AND P0, PT, R17, UR5, PT ;  /* 0x0000000511007c0c */ /* 0x000fe2000bf03270 */
[----:B------:R-:W-:Y:S01]  /*1a50*/  UIADD3 UR5, UPT, UPT, UR4, 0x4, URZ ;  /* 0x0000000404057890 */ /* 0x000fe2000fffe0ff */
[----:B------:R-:W1:Y:S07]  /*1a60*/  F2F.F64.F32 R48, R47 ;  /* 0x0000002f00307310 */ /* 0x000e6e0000201800 */
        /* <DEDUP_REMOVED lines=45> */
[----:B------:R-:W-:Y:S02]  /*1d40*/  FSEL R30, R2, R30, !P0 ;  /* 0x0000001e021e7208 */ /* 0x000fe40004000000 */
[----:B------:R-:W-:Y:S01]  /*1d50*/  FSEL R31, R3, R31, !P0 ;  /* 0x0000001f031f7208 */ /* 0x000fe20004000000 */
[----:B------:R-:W-:Y:S01]  /*1d60*/  DADD R22, R22, R28 ;  /* 0x0000000016167229 */ /* 0x000fe2000000001c */
[----:B------:R-:W0:Y:S04]  /*1d70*/  F2F.F64.F32 R28, R41 ;  /* 0x00000029001c7310 */ /* 0x000e280000201800 */
[----:B-1----:R-:W-:Y:S01]  /*1d80*/  DADD R30, R42, R30 ;  /* 0x000000002a1e7229 */ /* 0x002fe2000000001e */
[----:B------:R-:W-:Y:S02]  /*1d90*/  ISETP.LE.AND P0, PT, R17, UR5, PT ;  /* 0x0000000511007c0c */ /* 0x000fe4000bf03270 */
[----:B------:R-:W-:Y:S01]  /*1da0*/  DADD R22, R22, R46 ;  /* 0x0000000016167229 */ /* 0x000fe2000000002e */
[----:B------:R-:W-:-:S06]  /*1db0*/  UIADD3 UR5, UPT, UPT, UR4, 0xc, URZ ;  /* 0x0000000c04057890 */ /* 0x000fcc000fffe0ff */
[----:B------:R-:W-:Y:S02]  /*1dc0*/  FSEL R30, R2, R30, !P0 ;  /* 0x0000001e021e7208 */ /* 0x000fe40004000000 */
[----:B------:R-:W-:Y:S01]  /*1dd0*/  FSEL R31, R3, R31, !P0 ;  /* 0x0000001f031f7208 */ /* 0x000fe20004000000 */
[----:B------:R-:W-:Y:S01]  /*1de0*/  DADD R22, R22, R50 ;  /* 0x0000000016167229 */ /* 0x000fe20000000032 */
[----:B------:R-:W1:Y:S04]  /*1df0*/  F2F.F64.F32 R44, R39 ;  /* 0x00000027002c7310 */ /* 0x000e680000201800 */
[----:B0-----:R-:W-:Y:S01]  /*1e00*/  DADD R30, R28, R30 ;  /* 0x000000001c1e7229 */ /* 0x001fe2000000001e */
[----:B------:R-:W-:Y:S02]  /*1e10*/  ISETP.LE.AND P0, PT, R17, UR5, PT ;  /* 0x0000000511007c0c */ /* 0x000fe4000bf03270 */
[----:B------:R-:W-:Y:S01]  /*1e20*/  DADD R22, R22, R52 ;  /* 0x0000000016167229 */ /* 0x000fe20000000034 */
[----:B------:R-:W-:-:S06]  /*1e30*/  UIADD3 UR5, UPT, UPT, UR4, 0xd, URZ ;  /* 0x0000000d04057890 */ /* 0x000fcc000fffe0ff */
        /* <DEDUP_REMOVED lines=13> */
[----:B------:R-:W-:Y:S01]  /*1f10*/  ISETP.LE.AND P0, PT, R17, UR5, PT ;  /* 0x0000000511007c0c */ /* 0x000fe2000bf03270 */
[----:B------:R-:W-:-:S02]  /*1f20*/  UIADD3 UR5, UPT, UPT, UR4, 0xf, URZ ;  /* 0x0000000f04057890 */ /* 0x000fc4000fffe0ff */
[----:B------:R-:W-:Y:S01]  /*1f30*/  UIADD3 UR4, UPT, UPT, UR4, 0x10, URZ ;  /* 0x0000001004047890 */ /* 0x000fe2000fffe0ff */
[----:B------:R-:W-:-:S05]  /*1f40*/  DADD R22, R22, R44 ;  /* 0x0000000016167229 */ /* 0x000fca000000002c */
[----:B------:R-:W-:Y:S02]  /*1f50*/  FSEL R30, R2, R30, !P0 ;  /* 0x0000001e021e7208 */ /* 0x000fe40004000000 */
[----:B------:R-:W-:Y:S02]  /*1f60*/  FSEL R31, R3, R31, !P0 ;  /* 0x0000001f031f7208 */ /* 0x000fe40004000000 */
[----:B------:R-:W-:Y:S01]  /*1f70*/  ISETP.NE.AND P1, PT, R16, UR4, PT ;  /* 0x0000000410007c0c */ /* 0x000fe2000bf25270 */
[----:B------:R-:W-:-:S03]  /*1f80*/  DADD R22, R22, R32 ;  /* 0x0000000016167229 */ /* 0x000fc60000000020 */
[----:B-1----:R-:W-:Y:S01]  /*1f90*/  DADD R30, R28, R30 ;  /* 0x000000001c1e7229 */ /* 0x002fe2000000001e */
[----:B------:R-:W-:Y:S02]  /*1fa0*/  LEA R18, P2, R12, R14, 0x6 ;  /* 0x0000000e0c127211 */ /* 0x000fe400078430ff */
[----:B------:R-:W-:Y:S02]  /*1fb0*/  IADD3 R14, P3, PT, R26, R35, RZ ;  /* 0x000000231a0e7210 */ /* 0x000fe40007f7e0ff */
[----:B------:R-:W-:Y:S01]  /*1fc0*/  ISETP.LE.AND P0, PT, R17, UR5, PT ;  /* 0x0000000511007c0c */ /* 0x000fe2000bf03270 */
[----:B------:R-:W-:Y:S01]  /*1fd0*/  DADD R22, R22, R28 ;  /* 0x0000000016167229 */ /* 0x000fe2000000001c */
[----:B------:R-:W-:Y:S01]  /*1fe0*/  LEA.HI.X R26, R12, R19, R5, 0x6, P2 ;  /* 0x000000130c1a7211 */ /* 0x000fe200010f3405 */
[----:B------:R-:W-:Y:S02]  /*1ff0*/  IMAD.X R19, R27, 0x1, R15, P3 ;  /* 0x000000011b137824 */ /* 0x000fe400018e060f */
[----:B------:R-:W-:-:S02]  /*2000*/  FSEL R2, R2, R30, !P0 ;  /* 0x0000001e02027208 */ /* 0x000fc40004000000 */
[----:B------:R-:W-:Y:S01]  /*2010*/  FSEL R3, R3, R31, !P0 ;  /* 0x0000001f03037208 */ /* 0x000fe20004000000 */
[----:B------:R-:W-:Y:S06]  /*2020*/  @P1 BRA `(.L_x_24) ;  /* 0xfffffff400641947 */ /* 0x000fec000383ffff */
[----:B------:R-:W-:Y:S02]  /*2030*/  IMAD.MOV.U32 R14, RZ, RZ, R18 ;  /* 0x000000ffff0e7224 */ /* 0x000fe400078e0012 */
[----:B------:R-:W-:-:S07]  /*2040*/  IMAD.MOV.U32 R15, RZ, RZ, R26 ;  /* 0x000000ffff0f7224 */ /* 0x000fce00078e001a */
.L_x_23:
[----:B------:R-:W-:-:S13]  /*2050*/  ISETP.NE.AND P0, PT, R13, RZ, PT ;  /* 0x000000ff0d00720c */ /* 0x000fda0003f05270 */
[----:B------:R-:W-:Y:S05]  /*2060*/  @!P0 BRA `(.L_x_25) ;  /* 0x00000008005c8947 */ /* 0x000fea0003800000 */
[----:B------:R-:W-:Y:S02]  /*2070*/  ISETP.GE.U32.AND P1, PT, R13, 0x8, PT ;  /* 0x000000080d00780c */ /* 0x000fe40003f26070 */
[----:B------:R-:W-:-:S04]  /*2080*/  LOP3.LUT R37, R21, 0x7, RZ, 0xc0, !PT ;  /* 0x0000000715257812 */ /* 0x000fc800078ec0ff */
[----:B------:R-:W-:-:S07]  /*2090*/  ISETP.NE.AND P0, PT, R37, RZ, PT ;  /* 0x000000ff2500720c */ /* 0x000fce0003f05270 */
[----:B------:R-:W-:Y:S06]  /*20a0*/  @!P1 BRA `(.L_x_26) ;  /* 0x0000000400489947 */ /* 0x000fec0003800000 */
[----:B------:R-:W2:Y:S01]  /*20b0*/  LDG.E.CONSTANT R34, desc[UR6][R14.64] ;  /* 0x000000060e227981 */ /* 0x000ea2000c1e9900 */
[C---:B------:R-:W-:Y:S01]  /*20c0*/  IMAD.SHL.U32 R41, R12.reuse, 0x4, RZ ;  /* 0x000000040c297824 */ /* 0x040fe200078e00ff */
[----:B------:R-:W-:-:S04]  /*20d0*/  SHF.L.U64.HI R39, R12, 0x2, R5 ;  /* 0x000000020c277819 */ /* 0x000fc80000010205 */
[----:B------:R-:W-:-:S05]  /*20e0*/  IADD3 R28, P1, PT, R41, R14, RZ ;  /* 0x0000000e291c7210 */ /* 0x000fca0007f3e0ff */
[----:B------:R-:W-:-:S05]  /*20f0*/  IMAD.X R29, R39, 0x1, R15, P1 ;  /* 0x00000001271d7824 */ /* 0x000fca00008e060f */
[----:B------:R0:W3:Y:S01]  /*2100*/  LDG.E.CONSTANT R35, desc[UR6][R28.64] ;  /* 0x000000061c237981 */ /* 0x0000e2000c1e9900 */
[----:B------:R-:W-:-:S04]  /*2110*/  IADD3 R30, P1, PT, R28, R41, RZ ;  /* 0x000000291c1e7210 */ /* 0x000fc80007f3e0ff */
[----:B------:R-:W-:-:S05]  /*2120*/  IADD3.X R31, PT, PT, R29, R39, RZ, P1, !PT ;  /* 0x000000271d1f7210 */ /* 0x000fca0000ffe4ff */
[----:B------:R-:W4:Y:S01]  /*2130*/  LDG.E.CONSTANT R45, desc[UR6][R30.64] ;  /* 0x000000061e2d7981 */ /* 0x000f22000c1e9900 */
[----:B------:R-:W-:-:S05]  /*2140*/  IADD3 R26, P1, PT, R30, R41, RZ ;  /* 0x000000291e1a7210 */ /* 0x000fca0007f3e0ff */
[----:B------:R-:W-:-:S05]  /*2150*/  IMAD.X R27, R31, 0x1, R39, P1 ;  /* 0x000000011f1b7824 */ /* 0x000fca00008e0627 */
[----:B------:R-:W5:Y:S01]  /*2160*/  LDG.E.CONSTANT R44, desc[UR6][R26.64] ;  /* 0x000000061a2c7981 */ /* 0x000f62000c1e9900 */
        /* <DEDUP_REMOVED lines=8> */
[----:B------:R-:W5:Y:S01]  /*21f0*/  LDG.E.CONSTANT R38, desc[UR6][R28.64] ;  /* 0x000000061c267981 */ /* 0x000f62000c1e9900 */
[----:B------:R-:W-:-:S05]  /*2200*/  IADD3 R14, P1, PT, R28, R41, RZ ;  /* 0x000000291c0e7210 */ /* 0x000fca0007f3e0ff */
[----:B------:R-:W-:-:S05]  /*2210*/  IMAD.X R15, R29, 0x1, R39, P1 ;  /* 0x000000011d0f7824 */ /* 0x000fca00008e0627 */
[----:B------:R0:W5:Y:S01]  /*2220*/  LDG.E.CONSTANT R13, desc[UR6][R14.64] ;  /* 0x000000060e0d7981 */ /* 0x000162000c1e9900 */
[C---:B------:R-:W-:Y:S01]  /*2230*/  ISETP.GE.AND P1, PT, R16.reuse, R17, PT ;  /* 0x000000111000720c */ /* 0x040fe20003f26270 */
[C---:B-1----:R-:W-:Y:S02]  /*2240*/  VIADD R32, R16.reuse, 0x1 ;  /* 0x0000000110207836 */ /* 0x042fe40000000000 */
[----:B------:R-:W-:Y:S01]  /*2250*/  VIADD R46, R16, 0x3 ;  /* 0x00000003102e7836 */ /* 0x000fe20000000000 */
[----:B0-----:R-:W-:-:S05]  /*2260*/  IADD3 R14, P2, PT, R14, R41, RZ ;  /* 0x000000290e0e7210 */ /* 0x001fca0007f5e0ff */
[----:B------:R-:W-:Y:S01]  /*2270*/  IMAD.X R15, R15, 0x1, R39, P2 ;  /* 0x000000010f0f7824 */ /* 0x000fe200010e0627 */
[----:B--2---:R0:W1:Y:S02]  /*2280*/  F2F.F64.F32 R30, R34 ;  /* 0x00000022001e7310 */ /* 0x0040640000201800 */
[----:B0-----:R-:W-:Y:S01]  /*2290*/  VIADD R34, R16, 0x2 ;  /* 0x0000000210227836 */ /* 0x001fe20000000000 */
[----:B-1----:R-:W-:-:S05]  /*22a0*/  DADD R18, R30, R2 ;  /* 0x000000001e127229 */ /* 0x002fca0000000002 */
[----:B---3--:R-:W0:Y:S01]  /*22b0*/  F2F.F64.F32 R26, R35 ;  /* 0x00000023001a7310 */ /* 0x008e220000201800 */
[----:B------:R-:W-:-:S04]  /*22c0*/  DADD R22, R22, R30 ;  /* 0x0000000016167229 */ /* 0x000fc8000000001e */
[----:B------:R-:W-:-:S03]  /*22d0*/  FSEL R18, R2, R18, !P1 ;  /* 0x0000001202127208 */ /* 0x000fc60004800000 */
[----:B----4-:R-:W1:Y:S01]  /*22e0*/  F2F.F64.F32 R28, R45 ;  /* 0x0000002d001c7310 */ /* 0x010e620000201800 */
[----:B------:R-:W-:Y:S02]  /*22f0*/  FSEL R19, R3, R19, !P1 ;  /* 0x0000001303137208 */ /* 0x000fe40004800000 */
[----:B------:R-:W-:Y:S01]  /*2300*/  ISETP.GE.AND P1, PT, R32, R17, PT ;  /* 0x000000112000720c */ /* 0x000fe20003f26270 */
[----:B0-----:R-:W-:-:S03]  /*2310*/  DADD R22, R22, R26 ;  /* 0x0000000016167229 */ /* 0x001fc6000000001a */
[----:B------:R-:W-:-:S05]  /*2320*/  DADD R18, R26, R18 ;  /* 0x000000001a127229 */ /* 0x000fca0000000012 */
[----:B-1----:R-:W-:-:S05]  /*2330*/  DADD R22, R22, R28 ;  /* 0x0000000016167229 */ /* 0x002fca000000001c */
[----:B------:R-:W-:Y:S02]  /*2340*/  FSEL R32, R2, R18, !P1 ;  /* 0x0000001202207208 */ /* 0x000fe40004800000 */
[----:B------:R-:W-:Y:S02]  /*2350*/  FSEL R33, R3, R19, !P1 ;  /* 0x0000001303217208 */ /* 0x000fe40004800000 */
[----:B-----5:R0:W1:Y:S01]  /*2360*/  F2F.F64.F32 R18, R44 ;  /* 0x0000002c00127310 */ /* 0x0200620000201800 */
[----:B------:R-:W-:-:S03]  /*2370*/  ISETP.GE.AND P1, PT, R34, R17, PT ;  /* 0x000000112200720c */ /* 0x000fc60003f26270 */
[----:B------:R-:W-:Y:S01]  /*2380*/  DADD R32, R28, R32 ;  /* 0x000000001c207229 */ /* 0x000fe20000000020 */
[----:B0-----:R-:W-:-:S03]  /*2390*/  VIADD R44, R16, 0x4 ;  /* 0x00000004102c7836 */ /* 0x001fc60000000000 */
[----:B------:R-:W-:Y:S06]  /*23a0*/  F2F.F64.F32 R30, R42 ;  /* 0x0000002a001e7310 */ /* 0x000fec0000201800 */
[----:B------:R-:W-:Y:S01]  /*23b0*/  FSEL R34, R2, R32, !P1 ;  /* 0x0000002002227208 */ /* 0x000fe20004800000 */
[----:B-1----:R-:W-:Y:S01]  /*23c0*/  DADD R22, R22, R18 ;  /* 0x0000000016167229 */ /* 0x002fe20000000012 */
[----:B------:R-:W-:Y:S02]  /*23d0*/  FSEL R35, R3, R33, !P1 ;  /* 0x0000002103237208 */ /* 0x000fe40004800000 */
[----:B------:R-:W-:Y:S01]  /*23e0*/  ISETP.GE.AND P1, PT, R46, R17, PT ;  /* 0x000000112e00720c */ /* 0x000fe20003f26270 */
[----:B------:R-:W0:Y:S03]  /*23f0*/  F2F.F64.F32 R32, R43 ;  /* 0x0000002b00207310 */ /* 0x000e260000201800 */
[----:B------:R-:W-:-:S05]  /*2400*/  DADD R34, R18, R34 ;  /* 0x0000000012227229 */ /* 0x000fca0000000022 */
[----:B------:R-:W1:Y:S05]  /*2410*/  F2F.F64.F32 R28, R38 ;  /* 0x00000026001c7310 */ /* 0x000e6a0000201800 */
[----:B------:R-:W-:Y:S02]  /*2420*/  FSEL R34, R2, R34, !P1 ;  /* 0x0000002202227208 */ /* 0x000fe40004800000 */
[----:B------:R-:W-:Y:S01]  /*2430*/  FSEL R35, R3, R35, !P1 ;  /* 0x0000002303237208 */ /* 0x000fe20004800000 */
[----:B0-----:R-:W-:Y:S01]  /*2440*/  DADD R22, R22, R32 ;  /* 0x0000000016167229 */ /* 0x001fe20000000020 */
[----:B------:R-:W-:-:S04]  /*2450*/  ISETP.GE.AND P1, PT, R44, R17, PT ;  /* 0x000000112c00720c */ /* 0x000fc80003f26270 */
[----:B------:R-:W-:Y:S01]  /*2460*/  DADD R34, R32, R34 ;  /* 0x0000000020227229 */ /* 0x000fe20000000022 */
[----:B------:R-:W-:Y:S02]  /*2470*/  VIADD R32, R16, 0x6 ;  /* 0x0000000610207836 */ /* 0x000fe40000000000 */
[----:B------:R-:W-:-:S07]  /*2480*/  DADD R22, R22, R30 ;  /* 0x0000000016167229 */ /* 0x000fce000000001e */
[----:B------:R-:W-:Y:S01]  /*2490*/  FSEL R26, R2, R34, !P1 ;  /* 0x00000022021a7208 */ /* 0x000fe20004800000 */
[----:B------:R-:W-:Y:S01]  /*24a0*/  VIADD R34, R16, 0x5 ;  /* 0x0000000510227836 */ /* 0x000fe20000000000 */
[----:B------:R-:W-:Y:S01]  /*24b0*/  FSEL R27, R3, R35, !P1 ;  /* 0x00000023031b7208 */ /* 0x000fe20004800000 */
[----:B-1----:R-:W-:-:S03]  /*24c0*/  DADD R22, R22, R28 ;  /* 0x0000000016167229 */ /* 0x002fc6000000001c */
[----:B------:R-:W-:Y:S02]  /*24d0*/  ISETP.GE.AND P1, PT, R34, R17, PT ;  /* 0x000000112200720c */ /* 0x000fe40003f26270 */
[----:B------:R-:W-:-:S10]  /*24e0*/  DADD R26, R30, R26 ;  /* 0x000000001e1a7229 */ /* 0x000fd4000000001a */
[----:B------:R-:W-:Y:S02]  /*24f0*/  FSEL R18, R2, R26, !P1 ;  /* 0x0000001a02127208 */ /* 0x000fe40004800000 */
[----:B------:R-:W-:Y:S02]  /*2500*/  FSEL R19, R3, R27, !P1 ;  /* 0x0000001b03137208 */ /* 0x000fe40004800000 */
[----:B------:R-:W0:Y:S01]  /*2510*/  F2F.F64.F32 R26, R13 ;  /* 0x0000000d001a7310 */ /* 0x000e220000201800 */
[----:B------:R-:W-:-:S03]  /*2520*/  ISETP.GE.AND P1, PT, R32, R17, PT ;  /* 0x000000112000720c */ /* 0x000fc60003f26270 */
[----:B------:R-:W-:Y:S01]  /*2530*/  DADD R18, R28, R18 ;  /* 0x000000001c127229 */ /* 0x000fe20000000012 */
[C---:B------:R-:W-:Y:S02]  /*2540*/  VIADD R28, R16.reuse, 0x7 ;  /* 0x00000007101c7836 */ /* 0x040fe40000000000 */
[----:B------:R-:W-:-:S07]  /*2550*/  VIADD R16, R16, 0x8 ;  /* 0x0000000810107836 */ /* 0x000fce0000000000 */
[----:B------:R-:W-:Y:S01]  /*2560*/  FSEL R18, R2, R18, !P1 ;  /* 0x0000001202127208 */ /* 0x000fe20004800000 */
[----:B0-----:R-:W-:Y:S01]  /*2570*/  DADD R22, R22, R26 ;  /* 0x0000000016167229 */ /* 0x001fe2000000001a */
[----:B------:R-:W-:Y:S02]  /*2580*/  FSEL R19, R3, R19, !P1 ;  /* 0x0000001303137208 */ /* 0x000fe40004800000 */
[----:B------:R-:W-:-:S04]  /*2590*/  ISETP.GE.AND P1, PT, R28, R17, PT ;  /* 0x000000111c00720c */ /* 0x000fc80003f26270 */
[----:B------:R-:W-:-:S10]  /*25a0*/  DADD R18, R26, R18 ;  /* 0x000000001a127229 */ /* 0x000fd40000000012 */
[----:B------:R-:W-:Y:S02]  /*25b0*/  FSEL R2, R2, R18, !P1 ;  /* 0x0000001202027208 */ /* 0x000fe40004800000 */
[----:B------:R-:W-:-:S07]  /*25c0*/  FSEL R3, R3, R19, !P1 ;  /* 0x0000001303037208 */ /* 0x000fce0004800000 */
.L_x_26:
[----:B------:R-:W-:Y:S05]  /*25d0*/  @!P0 BRA `(.L_x_25) ;  /* 0x0000000400008947 */ /* 0x000fea0003800000 */
[----:B------:R-:W-:Y:S02]  /*25e0*/  ISETP.GE.U32.AND P1, PT, R37, 0x4, PT ;  /* 0x000000042500780c */ /* 0x000fe40003f26070 */
[----:B------:R-:W-:-:S04]  /*25f0*/  LOP3.LUT R21, R21, 0x3, RZ, 0xc0, !PT ;  /* 0x0000000315157812 */ /* 0x000fc800078ec0ff */
[----:B------:R-:W-:-:S07]  /*2600*/  ISETP.NE.AND P0, PT, R21, RZ, PT ;  /* 0x000000ff1500720c */ /* 0x000fce0003f05270 */
[----:B------:R-:W-:Y:S06]  /*2610*/  @!P1 BRA `(.L_x_27) ;  /* 0x0000000000a89947 */ /* 0x000fec0003800000 */
[----:B------:R0:W2:Y:S01]  /*2620*/  LDG.E.CONSTANT R28, desc[UR6][R14.64] ;  /* 0x000000060e1c7981 */ /* 0x0000a2000c1e9900 */
[C---:B------:R-:W-:Y:S01]  /*2630*/  IMAD.SHL.U32 R33, R12.reuse, 0x4, RZ ;  /* 0x000000040c217824 */ /* 0x040fe200078e00ff */
[----:B------:R-:W-:-:S04]  /*2640*/  SHF.L.U64.HI R13, R12, 0x2, R5 ;  /* 0x000000020c0d7819 */ /* 0x000fc80000010205 */
[----:B------:R-:W-:-:S05]  /*2650*/  IADD3 R30, P1, PT, R33, R14, RZ ;  /* 0x0000000e211e7210 */ /* 0x000fca0007f3e0ff */
[----:B------:R-:W-:-:S05]  /*2660*/  IMAD.X R31, R13, 0x1, R15, P1 ;  /* 0x000000010d1f7824 */ /* 0x000fca00008e060f */
[----:B------:R-:W3:Y:S01]  /*2670*/  LDG.E.CONSTANT R26, desc[UR6][R30.64] ;  /* 0x000000061e1a7981 */ /* 0x000ee2000c1e9900 */
[----:B------:R-:W-:-:S04]  /*2680*/  IADD3 R34, P1, PT, R30, R33, RZ ;  /* 0x000000211e227210 */ /* 0x000fc80007f3e0ff */
[----:B------:R-:W-:-:S05]  /*2690*/  IADD3.X R35, PT, PT, R31, R13, RZ, P1, !PT ;  /* 0x0000000d1f237210 */ /* 0x000fca0000ffe4ff */
[----:B------:R-:W4:Y:S01]  /*26a0*/  LDG.E.CONSTANT R37, desc[UR6][R34.64] ;  /* 0x0000000622257981 */ /* 0x000f22000c1e9900 */
[----:B0-----:R-:W-:-:S05]  /*26b0*/  IADD3 R14, P1, PT, R34, R33, RZ ;  /* 0x00000021220e7210 */ /* 0x001fca0007f3e0ff */
[----:B------:R-:W-:-:S05]  /*26c0*/  IMAD.X R15, R35, 0x1, R13, P1 ;  /* 0x00000001230f7824 */ /* 0x000fca00008e060d */
[----:B------:R0:W5:Y:S01]  /*26d0*/  LDG.E.CONSTANT R38, desc[UR6][R14.64] ;  /* 0x000000060e267981 */ /* 0x000162000c1e9900 */
[C---:B------:R-:W-:Y:S01]  /*26e0*/  ISETP.GE.AND P1, PT, R16.reuse, R17, PT ;  /* 0x000000111000720c */ /* 0x040fe20003f26270 */
[----:B------:R-:W-:Y:S01]  /*26f0*/  VIADD R32, R16, 0x1 ;  /* 0x0000000110207836 */ /* 0x000fe20000000000 */
[----:B0-----:R-:W-:-:S05]  /*2700*/  IADD3 R14, P2, PT, R14, R33, RZ ;  /* 0x000000210e0e7210 */ /* 0x001fca0007f5e0ff */
[----:B------:R-:W-:Y:S01]  /*2710*/  IMAD.X R15, R15, 0x1, R13, P2 ;  /* 0x000000010f0f7824 */ /* 0x000fe200010e060d */
[----:B--2---:R-:W0:Y:S02]  /*2720*/  F2F.F64.F32 R28, R28 ;  /* 0x0000001c001c7310 */ /* 0x004e240000201800 */
[----:B0-----:R-:W-:-:S06]  /*2730*/  DADD R18, R28, R2 ;  /* 0x000000001c127229 */ /* 0x001fcc0000000002 */
[----:B---3--:R-:W0:Y:S01]  /*2740*/  F2F.F64.F32 R26, R26 ;  /* 0x0000001a001a7310 */ /* 0x008e220000201800 */
[----:B------:R-:W-:-:S03]  /*2750*/  DADD R28, R22, R28 ;  /* 0x00000000161c7229 */ /* 0x000fc6000000001c */
[----:B------:R-:W-:Y:S02]  /*2760*/  FSEL R30, R2, R18, !P1 ;  /* 0x00000012021e7208 */ /* 0x000fe40004800000 */
[----:B------:R-:W-:Y:S02]  /*2770*/  FSEL R31, R3, R19, !P1 ;  /* 0x00000013031f7208 */ /* 0x000fe40004800000 */
[----:B----4-:R-:W1:Y:S01]  /*2780*/  F2F.F64.F32 R18, R37 ;  /* 0x0000002500127310 */ /* 0x010e620000201800 */
[----:B------:R-:W-:Y:S01]  /*2790*/  ISETP.GE.AND P1, PT, R32, R17, PT ;  /* 0x000000112000720c */ /* 0x000fe20003f26270 */
[----:B------:R-:W-:Y:S01]  /*27a0*/  VIADD R32, R16, 0x2 ;  /* 0x0000000210207836 */ /* 0x000fe20000000000 */
[----:B0-----:R-:W-:Y:S02]  /*27b0*/  DADD R28, R28, R26 ;  /* 0x000000001c1c7229 */ /* 0x001fe4000000001a */
[----:B------:R-:W-:-:S03]  /*27c0*/  DADD R30, R26, R30 ;  /* 0x000000001a1e7229 */ /* 0x000fc6000000001e */
[----:B-----5:R-:W0:Y:S07]  /*27d0*/  F2F.F64.F32 R22, R38 ;  /* 0x0000002600167310 */ /* 0x020e2e0000201800 */
[----:B------:R-:W-:Y:S01]  /*27e0*/  FSEL R30, R2, R30, !P1 ;  /* 0x0000001e021e7208 */ /* 0x000fe20004800000 */
[----:B-1----:R-:W-:Y:S01]  /*27f0*/  DADD R28, R28, R18 ;  /* 0x000000001c1c7229 */ /* 0x002fe20000000012 */
[----:B------:R-:W-:Y:S02]  /*2800*/  FSEL R31, R3, R31, !P1 ;  /* 0x0000001f031f7208 */ /* 0x000fe40004800000 */
[----:B------:R-:W-:-:S04]  /*2810*/  ISETP.GE.AND P1, PT, R32, R17, PT ;  /* 0x000000112000720c */ /* 0x000fc80003f26270 */
[----:B------:R-:W-:Y:S01]  /*2820*/  DADD R30, R18, R30 ;  /* 0x00000000121e7229 */ /* 0x000fe2000000001e */
[C---:B------:R-:W-:Y:S02]  /*2830*/  VIADD R18, R16.reuse, 0x3 ;  /* 0x0000000310127836 */ /* 0x040fe40000000000 */
[----:B------:R-:W-:-:S07]  /*2840*/  VIADD R16, R16, 0x4 ;  /* 0x0000000410107836 */ /* 0x000fce0000000000 */
[----:B------:R-:W-:Y:S02]  /*2850*/  FSEL R26, R2, R30, !P1 ;  /* 0x0000001e021a7208 */ /* 0x000fe40004800000 */
[----:B------:R-:W-:Y:S02]  /*2860*/  FSEL R27, R3, R31, !P1 ;  /* 0x0000001f031b7208 */ /* 0x000fe40004800000 */
[----:B------:R-:W-:-:S04]  /*2870*/  ISETP.GE.AND P1, PT, R18, R17, PT ;  /* 0x000000111200720c */ /* 0x000fc80003f26270 */
[----:B0-----:R-:W-:Y:S02]  /*2880*/  DADD R26, R22, R26 ;  /* 0x00000000161a7229 */ /* 0x001fe4000000001a */
[----:B------:R-:W-:-:S08]  /*2890*/  DADD R22, R28, R22 ;  /* 0x000000001c167229 */ /* 0x000fd00000000016 */
[----:B------:R-:W-:Y:S02]  /*28a0*/  FSEL R2, R2, R26, !P1 ;  /* 0x0000001a02027208 */ /* 0x000fe40004800000 */
[----:B------:R-:W-:-:S07]  /*28b0*/  FSEL R3, R3, R27, !P1 ;  /* 0x0000001b03037208 */ /* 0x000fce0004800000 */
.L_x_27:
[----:B------:R-:W-:Y:S05]  /*28c0*/  @!P0 BRA `(.L_x_25) ;  /* 0x0000000000448947 */ /* 0x000fea0003800000 */
[----:B------:R-:W-:Y:S01]  /*28d0*/  IMAD.MOV R21, RZ, RZ, -R21 ;  /* 0x000000ffff157224 */ /* 0x000fe200078e0a15 */
[----:B------:R-:W-:-:S07]  /*28e0*/  SHF.L.U64.HI R28, R12, 0x2, R5 ;  /* 0x000000020c1c7819 */ /* 0x000fce0000010205 */
.L_x_28:
[----:B------:R0:W2:Y:S01]  /*28f0*/  LDG.E.CONSTANT R18, desc[UR6][R14.64] ;  /* 0x000000060e127981 */ /* 0x0000a2000c1e9900 */
[----:B------:R-:W-:Y:S01]  /*2900*/  VIADD R21, R21, 0x1 ;  /* 0x0000000115157836 */ /* 0x000fe20000000000 */
[C---:B------:R-:W-:Y:S01]  /*2910*/  ISETP.GE.AND P0, PT, R16.reuse, R17, PT ;  /* 0x000000111000720c */ /* 0x040fe20003f06270 */
[----:B------:R-:W-:Y:S02]  /*2920*/  IMAD.MOV.U32 R26, RZ, RZ, R2 ;  /* 0x000000ffff1a7224 */ /* 0x000fe400078e0002 */
[----:B------:R-:W-:Y:S01]  /*2930*/  IMAD.MOV.U32 R27, RZ, RZ, R3 ;  /* 0x000000ffff1b7224 */ /* 0x000fe200078e0003 */
[----:B------:R-:W-:Y:S01]  /*2940*/  ISETP.NE.AND P1, PT, R21, RZ, PT ;  /* 0x000000ff1500720c */ /* 0x000fe20003f25270 */
[----:B------:R-:W-:Y:S01]  /*2950*/  VIADD R16, R16, 0x1 ;  /* 0x0000000110107836 */ /* 0x000fe20000000000 */
[----:B0-----:R-:W-:-:S05]  /*2960*/  LEA R14, P2, R12, R14, 0x2 ;  /* 0x0000000e0c0e7211 */ /* 0x001fca00078410ff */
[----:B------:R-:W-:Y:S01]  /*2970*/  IMAD.X R15, R15, 0x1, R28, P2 ;  /* 0x000000010f0f7824 */ /* 0x000fe200010e061c */
[----:B--2---:R-:W0:Y:S02]  /*2980*/  F2F.F64.F32 R18, R18 ;  /* 0x0000001200127310 */ /* 0x004e240000201800 */
[C---:B0-----:R-:W-:Y:S02]  /*2990*/  DADD R2, R18.reuse, R26 ;  /* 0x0000000012027229 */ /* 0x041fe4000000001a */
[----:B------:R-:W-:-:S08]  /*29a0*/  DADD R22, R18, R22 ;  /* 0x0000000012167229 */ /* 0x000fd00000000016 */
[----:B------:R-:W-:Y:S02]  /*29b0*/  FSEL R2, R26, R2, !P0 ;  /* 0x000000021a027208 */ /* 0x000fe40004000000 */
[----:B------:R-:W-:Y:S01]  /*29c0*/  FSEL R3, R27, R3, !P0 ;  /* 0x000000031b037208 */ /* 0x000fe20004000000 */
[----:B------:R-:W-:Y:S06]  /*29d0*/  @P1 BRA `(.L_x_28) ;  /* 0xfffffffc00c41947 */ /* 0x000fec000383ffff */
.L_x_25:
[----:B------:R-:W0:Y:S01]  /*29e0*/  I2F.F64.U32 R20, R20 ;  /* 0x0000001400147312 */ /* 0x000e220000201800 */
[----:B------:R-:W-:Y:S01]  /*29f0*/  IMAD.MOV.U32 R12, RZ, RZ, 0x1 ;  /* 0x00000001ff0c7424 */ /* 0x000fe200078e00ff */
[----:B------:R-:W-:Y:S01]  /*2a00*/  FSETP.GEU.AND P1, PT, |R3|, 6.5827683646048100446e-37, PT ;  /* 0x036000000300780b */ /* 0x000fe20003f2e200 */
[----:B------:R-:W-:Y:S05]  /*2a10*/  BSSY.RECONVERGENT B1, `(.L_x_29) ;  /* 0x0000015000017945 */ /* 0x000fea0003800200 */
[----:B0-----:R-:W0:Y:S02]  /*2a20*/  MUFU.RCP64H R13, R21 ;  /* 0x00000015000d7308 */ /* 0x001e240000001800 */
[----:B0-----:R-:W-:-:S08]  /*2a30*/  DFMA R14, -R20, R12, 1 ;  /* 0x3ff00000140e742b */ /* 0x001fd0000000010c */
[----:B------:R-:W-:-:S08]  /*2a40*/  DFMA R14, R14, R14, R14 ;  /* 0x0000000e0e0e722b */ /* 0x000fd0000000000e */
[----:B------:R-:W-:-:S08]  /*2a50*/  DFMA R14, R12, R14, R12 ;  /* 0x0000000e0c0e722b */ /* 0x000fd0000000000c */
[----:B------:R-:W-:-:S08]  /*2a60*/  DFMA R12, -R20, R14, 1 ;  /* 0x3ff00000140c742b */ /* 0x000fd0000000010e */
[----:B------:R-:W-:-:S08]  /*2a70*/  DFMA R12, R14, R12, R14 ;  /* 0x0000000c0e0c722b */ /* 0x000fd0000000000e */
[----:B------:R-:W-:-:S08]  /*2a80*/  DMUL R44, R12, R2 ;  /* 0x000000020c2c7228 */ /* 0x000fd00000000000 */
[----:B------:R-:W-:-:S08]  /*2a90*/  DFMA R14, -R20, R44, R2 ;  /* 0x0000002c140e722b */ /* 0x000fd00000000102 */
[----:B------:R-:W-:-:S10]  /*2aa0*/  DFMA R44, R12, R14, R44 ;  /* 0x0000000e0c2c722b */ /* 0x000fd4000000002c */
[----:B------:R-:W-:-:S05]  /*2ab0*/  FFMA R12, RZ, R21, R45 ;  /* 0x00000015ff0c7223 */ /* 0x000fca000000002d */
[----:B------:R-:W-:-:S13]  /*2ac0*/  FSETP.GT.AND P0, PT, |R12|, 1.469367938527859385e-39, PT ;  /* 0x001000000c00780b */ /* 0x000fda0003f04200 */
[----:B------:R-:W-:Y:S05]  /*2ad0*/  @P0 BRA P1, `(.L_x_30) ;  /* 0x0000000000200947 */ /* 0x000fea0000800000 */
[----:B------:R-:W-:Y:S01]  /*2ae0*/  IMAD.MOV.U32 R30, RZ, RZ, R2 ;  /* 0x000000ffff1e7224 */ /* 0x000fe200078e0002 */
[----:B------:R-:W-:Y:S01]  /*2af0*/  MOV R29, R21 ;  /* 0x00000015001d7202 */ /* 0x000fe20000000f00 */
[----:B------:R-:W-:Y:S01]  /*2b00*/  IMAD.MOV.U32 R31, RZ, RZ, R3 ;  /* 0x000000ffff1f7224 */ /* 0x000fe200078e0003 */
[----:B------:R-:W-:Y:S01]  /*2b10*/  MOV R14, 0x2b40 ;  /* 0x00002b40000e7802 */ /* 0x000fe20000000f00 */
[----:B------:R-:W-:-:S07]  /*2b20*/  IMAD.MOV.U32 R28, RZ, RZ, R20 ;  /* 0x000000ffff1c7224 */ /* 0x000fce00078e0014 */
[----:B------:R-:W-:Y:S05]  /*2b30*/  CALL.REL.NOINC `($__internal_0_$__cuda_sm20_div_rn_f64_full) ;  /* 0x0000001800f07944 */ /* 0x000fea0003c00000 */
[----:B------:R-:W-:Y:S02]  /*2b40*/  IMAD.MOV.U32 R44, RZ, RZ, R42 ;  /* 0x000000ffff2c7224 */ /* 0x000fe400078e002a */
[----:B------:R-:W-:-:S07]  /*2b50*/  IMAD.MOV.U32 R45, RZ, RZ, R43 ;  /* 0x000000ffff2d7224 */ /* 0x000fce00078e002b */
.L_x_30:
[----:B------:R-:W-:Y:S05]  /*2b60*/  BSYNC.RECONVERGENT B1 ;  /* 0x0000000000017941 */ /* 0x000fea0003800200 */
.L_x_29:
[----:B------:R-:W0:Y:S01]  /*2b70*/  LDCU UR4, c[0x0][0x39c] ;  /* 0x00007380ff0477ac */ /* 0x000e220008000800 */
[----:B------:R-:W-:Y:S01]  /*2b80*/  IMAD.MOV.U32 R12, RZ, RZ, 0x1 ;  /* 0x00000001ff0c7424 */ /* 0x000fe200078e00ff */
[----:B------:R-:W-:Y:S01]  /*2b90*/  FSETP.GEU.AND P1, PT, |R23|, 6.5827683646048100446e-37, PT ;  /* 0x036000001700780b */ /* 0x000fe20003f2e200 */
[----:B------:R-:W-:Y:S01]  /*2ba0*/  BSSY.RECONVERGENT B1, `(.L_x_31) ;  /* 0x0000014000017945 */ /* 0x000fe20003800200 */
[----:B0-----:R-:W0:Y:S08]  /*2bb0*/  I2F.F64.U32 R18, UR4 ;  /* 0x0000000400127d12 */ /* 0x001e300008201800 */
        /* <DEDUP_REMOVED lines=13> */
[----:B------:R-:W-:Y:S01]  /*2c90*/  MOV R14, 0x2ce0 ;  /* 0x00002ce0000e7802 */ /* 0x000fe20000000f00 */
[----:B------:R-:W-:Y:S02]  /*2ca0*/  IMAD.MOV.U32 R31, RZ, RZ, R23 ;  /* 0x000000ffff1f7224 */ /* 0x000fe400078e0017 */
[----:B------:R-:W-:Y:S02]  /*2cb0*/  IMAD.MOV.U32 R28, RZ, RZ, R18 ;  /* 0x000000ffff1c7224 */ /* 0x000fe400078e0012 */
[----:B------:R-:W-:-:S07]  /*2cc0*/  IMAD.MOV.U32 R29, RZ, RZ, R19 ;  /* 0x000000ffff1d7224 */ /* 0x000fce00078e0013 */
[----:B------:R-:W-:Y:S05]  /*2cd0*/  CALL.REL.NOINC `($__internal_0_$__cuda_sm20_div_rn_f64_full) ;  /* 0x0000001800887944 */ /* 0x000fea0003c00000 */
.L_x_32:
[----:B------:R-:W-:Y:S05]  /*2ce0*/  BSYNC.RECONVERGENT B1 ;  /* 0x0000000000017941 */ /* 0x000fea0003800200 */
.L_x_31:
[----:B------:R-:W0:Y:S01]  /*2cf0*/  LDC.64 R12, c[0x0][0x390] ;  /* 0x0000e400ff0c7b82 */ /* 0x000e220000000a00 */
[----:B------:R-:W-:-:S10]  /*2d00*/  DADD R42, -R42, R44 ;  /* 0x000000002a2a7229 */ /* 0x000fd4000000012c */
[----:B------:R-:W1:Y:S01]  /*2d10*/  F2F.F32.F64 R43, R42 ;  /* 0x0000002a002b7310 */ /* 0x000e620000301000 */
[----:B0-----:R-:W-:Y:S01]  /*2d20*/  IMAD.WIDE.U32 R14, R40, R12, RZ ;  /* 0x0000000c280e7225 */ /* 0x001fe200078e00ff */
[----:B------:R-:W-:-:S03]  /*2d30*/  ISETP.GE.AND P0, PT, R0, R13, PT ;  /* 0x0000000d0000720c */ /* 0x000fc60003f06270 */
[----:B------:R-:W-:Y:S01]  /*2d40*/  IMAD R40, R40, R5, R15 ;  /* 0x0000000528287224 */ /* 0x000fe200078e020f */
[----:B------:R-:W-:-:S04]  /*2d50*/  LEA R26, P1, R14, R36, 0x2 ;  /* 0x000000240e1a7211 */ /* 0x000fc800078210ff */
[----:B------:R-:W-:-:S05]  /*2d60*/  LEA.HI.X R27, R14, R11, R40, 0x2, P1 ;  /* 0x0000000b0e1b7211 */ /* 0x000fca00008f1428 */
[----:B-1----:R0:W-:Y:S01]  /*2d70*/  STG.E desc[UR6][R26.64], R43 ;  /* 0x0000002b1a007986 */ /* 0x0021e2000c101906 */
[----:B------:R-:W-:Y:S05]  /*2d80*/  @P0 EXIT ;  /* 0x000000000000094d */ /* 0x000fea0003800000 */
[----:B0-----:R-:W-:Y:S01]  /*2d90*/  IADD3 R26, P0, PT, R4, R17, RZ ;  /* 0x00000011041a7210 */ /* 0x001fe20007f1e0ff */
[----:B------:R-:W0:Y:S01]  /*2da0*/  LDC.64 R14, c[0x0][0x380] ;  /* 0x0000e000ff0e7b82 */ /* 0x000e220000000a00 */
[----:B------:R-:W-:Y:S01]  /*2db0*/  IMAD.IADD R13, R13, 0x1, -R0 ;  /* 0x000000010d0d7824 */ /* 0x000fe200078e0a00 */
[----:B------:R-:W-:Y:S01]  /*2dc0*/  BSSY.RECONVERGENT B1, `(.L_x_33) ;  /* 0x0000076000017945 */ /* 0x000fe20003800200 */
[----:B------:R-:W-:-:S03]  /*2dd0*/  LEA.HI.X.SX32 R17, R17, RZ, 0x1, P0 ;  /* 0x000000ff11117211 */ /* 0x000fc600000f0eff */
[----:B------:R-:W-:Y:S02]  /*2de0*/  LOP3.LUT P0, R34, R13, 0x3, RZ, 0xc0, !PT ;  /* 0x000000030d227812 */ /* 0x000fe4000780c0ff */
[-C--:B------:R-:W-:Y:S02]  /*2df0*/  IMAD R27, R17, R12.reuse, RZ ;  /* 0x0000000c111b7224 */ /* 0x080fe400078e02ff */
[----:B------:R-:W-:-:S04]  /*2e00*/  IMAD.WIDE.U32 R16, R0, R12, RZ ;  /* 0x0000000c00107225 */ /* 0x000fc800078e00ff */
[----:B------:R-:W-:Y:S01]  /*2e10*/  IMAD R31, R5, R26, R27 ;  /* 0x0000001a051f7224 */ /* 0x000fe200078e021b */
[----:B------:R-:W-:Y:S01]  /*2e20*/  IADD3 R41, P3, PT, R6, R16, RZ ;  /* 0x0000001006297210 */ /* 0x000fe20007f7e0ff */
[----:B------:R-:W-:-:S04]  /*2e30*/  IMAD.WIDE.U32 R26, R26, R12, RZ ;  /* 0x0000000c1a1a7225 */ /* 0x000fc800078e00ff */
[----:B------:R-:W-:Y:S01]  /*2e40*/  IMAD R29, R0, R5, R17 ;  /* 0x00000005001d7224 */ /* 0x000fe200078e0211 */
[----:B------:R-:W-:Y:S01]  /*2e50*/  IADD3 R40, P2, PT, R6, R26, RZ ;  /* 0x0000001a06287210 */ /* 0x000fe20007f5e0ff */
[C---:B------:R-:W-:Y:S02]  /*2e60*/  IMAD.SHL.U32 R33, R16.reuse, 0x4, RZ ;  /* 0x0000000410217824 */ /* 0x040fe400078e00ff */
[----:B------:R-:W-:Y:S01]  /*2e70*/  IMAD.IADD R30, R27, 0x1, R31 ;  /* 0x000000011b1e7824 */ /* 0x000fe200078e021f */
[--C-:B------:R-:W-:Y:S01]  /*2e80*/  SHF.L.U64.HI R16, R16, 0x2, R29.reuse ;  /* 0x0000000210107819 */ /* 0x100fe2000001021d */
[----:B------:R-:W-:Y:S01]  /*2e90*/  IMAD.X R32, R7, 0x1, R29, P3 ;  /* 0x0000000107207824 */ /* 0x000fe200018e061d */
[----:B------:R-:W-:Y:S01]  /*2ea0*/  IADD3 R13, P1, PT, R33, R36, RZ ;  /* 0x00000024210d7210 */ /* 0x000fe20007f3e0ff */
[----:B------:R-:W-:Y:S01]  /*2eb0*/  IMAD.X R28, R7, 0x1, R30, P2 ;  /* 0x00000001071c7824 */ /* 0x000fe200010e061e */
[CC--:B0-----:R-:W-:Y:S02]  /*2ec0*/  LEA R36, P4, R41.reuse, R14.reuse, 0x2 ;  /* 0x0000000e29247211 */ /* 0x0c1fe400078810ff */
[----:B------:R-:W-:Y:S01]  /*2ed0*/  LEA R17, P3, R40, R14, 0x2 ;  /* 0x0000000e28117211 */ /* 0x000fe200078610ff */
[----:B------:R-:W-:Y:S01]  /*2ee0*/  IMAD.X R11, R16, 0x1, R11, P1 ;  /* 0x00000001100b7824 */ /* 0x000fe200008e060b */
[----:B------:R-:W-:-:S02]  /*2ef0*/  LEA.HI.X R41, R41, R15, R32, 0x2, P4 ;  /* 0x0000000f29297211 */ /* 0x000fc400020f1420 */
[----:B------:R-:W-:Y:S01]  /*2f00*/  LEA.HI.X R40, R40, R15, R28, 0x2, P3 ;  /* 0x0000000f28287211 */ /* 0x000fe200018f141c */
[----:B------:R-:W-:Y:S08]  /*2f10*/  @!P0 BRA `(.L_x_34) ;  /* 0x0000000400808947 */ /* 0x000ff00003800000 */
[----:B------:R-:W0:Y:S01]  /*2f20*/  LDCU.64 UR4, c[0x0][0x3a0] ;  /* 0x00007400ff0477ac */ /* 0x000e220008000a00 */
[-C--:B------:R-:W-:Y:S01]  /*2f30*/  LEA R8, P1, R24, R14.reuse, 0x2 ;  /* 0x0000000e18087211 */ /* 0x080fe200078210ff */
[----:B------:R-:W-:Y:S01]  /*2f40*/  BSSY.RECONVERGENT B2, `(.L_x_35) ;  /* 0x0000055000027945 */ /* 0x000fe20003800200 */
[-C--:B------:R-:W-:Y:S02]  /*2f50*/  IADD3 R36, P3, PT, R33, R14.reuse, RZ ;  /* 0x0000000e21247210 */ /* 0x080fe40007f7e0ff */
[----:B------:R-:W-:Y:S02]  /*2f60*/  LEA R17, P2, R26, R14, 0x2 ;  /* 0x0000000e1a117211 */ /* 0x000fe400078410ff */
[-C--:B------:R-:W-:Y:S01]  /*2f70*/  LEA.HI.X R9, R24, R15.reuse, R10, 0x2, P1 ;  /* 0x0000000f18097211 */ /* 0x080fe200008f140a */
[----:B------:R-:W-:Y:S01]  /*2f80*/  IMAD.X R41, R16, 0x1, R15, P3 ;  /* 0x0000000110297824 */ /* 0x000fe200018e060f */
[C---:B------:R-:W-:Y:S01]  /*2f90*/  SHF.L.U64.HI R10, R6.reuse, 0x2, R7 ;  /* 0x00000002060a7819 */ /* 0x040fe20000010207 */
[----:B------:R-:W-:Y:S01]  /*2fa0*/  IMAD.SHL.U32 R7, R6, 0x4, RZ ;  /* 0x0000000406077824 */ /* 0x000fe200078e00ff */
[----:B------:R-:W-:Y:S01]  /*2fb0*/  LEA.HI.X R40, R26, R15, R30, 0x2, P2 ;  /* 0x0000000f1a287211 */ /* 0x000fe200010f141e */
[----:B------:R-:W-:Y:S01]  /*2fc0*/  IMAD.MOV R6, RZ, RZ, -R34 ;  /* 0x000000ffff067224 */ /* 0x000fe200078e0a22 */
[----:B------:R-:W-:-:S02]  /*2fd0*/  SHF.L.U64.HI R25, R12, 0x2, R5 ;  /* 0x000000020c197819 */ /* 0x000fc40000010205 */
[----:B0-----:R-:W-:-:S04]  /*2fe0*/  IADD3 R13, P0, PT, R33, UR4, RZ ;  /* 0x00000004210d7c10 */ /* 0x001fc8000ff1e0ff */
[----:B------:R-:W-:-:S09]  /*2ff0*/  IADD3.X R11, PT, PT, R16, UR5, RZ, P0, !PT ;  /* 0x00000005100b7c10 */ /* 0x000fd200087fe4ff */
.L_x_40:
[C---:B------:R-:W-:Y:S02]  /*3000*/  IADD3 R34, P0, PT, R7.reuse, R17, RZ ;  /* 0x0000001107227210 */ /* 0x040fe40007f1e0ff */
[----:B------:R-:W-:-:S03]  /*3010*/  IADD3 R32, P1, PT, R7, R36, RZ ;  /* 0x0000002407207210 */ /* 0x000fc60007f3e0ff */
[C---:B------:R-:W-:Y:S01]  /*3020*/  IMAD.X R35, R10.reuse, 0x1, R40, P0 ;  /* 0x000000010a237824 */ /* 0x040fe200000e0628 */
[----:B------:R-:W-:-:S04]  /*3030*/  IADD3.X R33, PT, PT, R10, R41, RZ, P1, !PT ;  /* 0x000000290a217210 */ /* 0x000fc80000ffe4ff */
[----:B------:R-:W2:Y:S04]  /*3040*/  LDG.E.CONSTANT R34, desc[UR6][R34.64] ;  /* 0x0000000622227981 */ /* 0x000ea8000c1e9900 */
[----:B------:R-:W3:Y:S01]  /*3050*/  LDG.E.CONSTANT R14, desc[UR6][R32.64] ;  /* 0x00000006200e7981 */ /* 0x000ee2000c1e9900 */
[----:B------:R-:W-:-:S05]  /*3060*/  IADD3 R38, P0, PT, R7, R8, RZ ;  /* 0x0000000807267210 */ /* 0x000fca0007f1e0ff */
[----:B------:R-:W-:-:S05]  /*3070*/  IMAD.X R39, R10, 0x1, R9, P0 ;  /* 0x000000010a277824 */ /* 0x000fca00000e0609 */
[----:B------:R-:W4:Y:S01]  /*3080*/  LDG.E.CONSTANT R38, desc[UR6][R38.64] ;  /* 0x0000000626267981 */ /* 0x000f22000c1e9900 */
[----:B0-----:R-:W0:Y:S01]  /*3090*/  MUFU.RCP64H R29, R21 ;  /* 0x00000015001d7308 */ /* 0x001e220000001800 */
[----:B------:R-:W-:-:S06]  /*30a0*/  IMAD.MOV.U32 R28, RZ, RZ, 0x1 ;  /* 0x00000001ff1c7424 */ /* 0x000fcc00078e00ff */
[----:B0-----:R-:W-:-:S08]  /*30b0*/  DFMA R26, -R20, R28, 1 ;  /* 0x3ff00000141a742b */ /* 0x001fd0000000011c */
[----:B------:R-:W-:-:S08]  /*30c0*/  DFMA R30, R26, R26, R26 ;  /* 0x0000001a1a1e722b */ /* 0x000fd0000000001a */
[----:B------:R-:W-:-:S08]  /*30d0*/  DFMA R30, R28, R30, R28 ;  /* 0x0000001e1c1e722b */ /* 0x000fd0000000001c */
[----:B------:R-:W-:-:S08]  /*30e0*/  DFMA R46, -R20, R30, 1 ;  /* 0x3ff00000142e742b */ /* 0x000fd0000000011e */
[----:B------:R-:W-:Y:S01]  /*30f0*/  DFMA R46, R30, R46, R30 ;  /* 0x0000002e1e2e722b */ /* 0x000fe2000000001e */
[----:B------:R-:W-:Y:S01]  /*3100*/  IADD3 R44, P1, PT, R7, R13, RZ ;  /* 0x0000000d072c7210 */ /* 0x000fe20007f3e0ff */
[----:B------:R-:W-:Y:S04]  /*3110*/  BSSY.RECONVERGENT B3, `(.L_x_36) ;  /* 0x0000018000037945 */ /* 0x000fe80003800200 */
[----:B------:R-:W-:Y:S01]  /*3120*/  IMAD.X R45, R10, 0x1, R11, P1 ;  /* 0x000000010a2d7824 */ /* 0x000fe200008e060b */
[----:B--2---:R-:W-:Y:S08]  /*3130*/  F2F.F64.F32 R26, R34 ;  /* 0x00000022001a7310 */ /* 0x004ff00000201800 */
[----:B---3--:R-:W0:Y:S02]  /*3140*/  F2F.F64.F32 R14, R14 ;  /* 0x0000000e000e7310 */ /* 0x008e240000201800 */
[----:B0-----:R-:W-:-:S08]  /*3150*/  DADD R26, R14, -R26 ;  /* 0x000000000e1a7229 */ /* 0x001fd0000000081a */
[----:B------:R-:W-:-:S08]  /*3160*/  DADD R30, R26, R2 ;  /* 0x000000001a1e7229 */ /* 0x000fd00000000002 */
[----:B------:R-:W-:Y:S01]  /*3170*/  DMUL R26, R46, R30 ;  /* 0x0000001e2e1a7228 */ /* 0x000fe20000000000 */
[----:B----4-:R-:W0:Y:S07]  /*3180*/  F2F.F64.F32 R2, R38 ;  /* 0x0000002600027310 */ /* 0x010e2e0000201800 */
[----:B------:R-:W-:-:S08]  /*3190*/  DFMA R28, -R20, R26, R30 ;  /* 0x0000001a141c722b */ /* 0x000fd0000000011e */
[----:B------:R-:W-:Y:S02]  /*31a0*/  DFMA R46, R46, R28, R26 ;  /* 0x0000001c2e2e722b */ /* 0x000fe4000000001a */
[----:B0-----:R-:W-:Y:S01]  /*31b0*/  DADD R2, R14, -R2 ;  /* 0x000000000e027229 */ /* 0x001fe20000000802 */
[----:B------:R-:W-:-:S07]  /*31c0*/  FSETP.GEU.AND P2, PT, |R31|, 6.5827683646048100446e-37, PT ;  /* 0x036000001f00780b */ /* 0x000fce0003f4e200 */
[----:B------:R-:W-:-:S05]  /*31d0*/  FFMA R14, RZ, R21, R47 ;  /* 0x00000015ff0e7223 */ /* 0x000fca000000002f */
[----:B------:R-:W-:Y:S01]  /*31e0*/  FSETP.GT.AND P0, PT, |R14|, 1.469367938527859385e-39, PT ;  /* 0x001000000e00780b */ /* 0x000fe20003f04200 */
[----:B------:R-:W-:Y:S01]  /*31f0*/  DADD R22, R2, R22 ;  /* 0x0000000002167229 */ /* 0x000fe20000000016 */
[----:B------:R-:W-:Y:S02]  /*3200*/  IMAD.MOV.U32 R2, RZ, RZ, R30 ;  /* 0x000000ffff027224 */ /* 0x000fe400078e001e */
[----:B------:R-:W-:-:S09]  /*3210*/  IMAD.MOV.U32 R3, RZ, RZ, R31 ;  /* 0x000000ffff037224 */ /* 0x000fd200078e001f */
[----:B------:R-:W-:Y:S05]  /*3220*/  @P0 BRA P2, `(.L_x_37) ;  /* 0x0000000000180947 */ /* 0x000fea0001000000 */
[----:B------:R-:W-:Y:S01]  /*3230*/  IMAD.MOV.U32 R28, RZ, RZ, R20 ;  /* 0x000000ffff1c7224 */ /* 0x000fe200078e0014 */
[----:B------:R-:W-:Y:S01]  /*3240*/  MOV R14, 0x3270 ;  /* 0x00003270000e7802 */ /* 0x000fe20000000f00 */
[----:B------:R-:W-:-:S07]  /*3250*/  IMAD.MOV.U32 R29, RZ, RZ, R21 ;  /* 0x000000ffff1d7224 */ /* 0x000fce00078e0015 */
[----:B------:R-:W-:Y:S05]  /*3260*/  CALL.REL.NOINC `($__internal_0_$__cuda_sm20_div_rn_f64_full) ;  /* 0x0000001400247944 */ /* 0x000fea0003c00000 */
[----:B------:R-:W-:Y:S02]  /*3270*/  IMAD.MOV.U32 R46, RZ, RZ, R42 ;  /* 0x000000ffff2e7224 */ /* 0x000fe400078e002a */
[----:B------:R-:W-:-:S07]  /*3280*/  IMAD.MOV.U32 R47, RZ, RZ, R43 ;  /* 0x000000ffff2f7224 */ /* 0x000fce00078e002b */
.L_x_37:
[----:B------:R-:W-:Y:S05]  /*3290*/  BSYNC.RECONVERGENT B3 ;  /* 0x0000000000037941 */ /* 0x000fea0003800200 */
.L_x_36:
[----:B------:R-:W0:Y:S01]  /*32a0*/  MUFU.RCP64H R15, R19 ;  /* 0x00000013000f7308 */ /* 0x000e220000001800 */
[----:B------:R-:W-:Y:S01]  /*32b0*/  IMAD.MOV.U32 R14, RZ, RZ, 0x1 ;  /* 0x00000001ff0e7424 */ /* 0x000fe200078e00ff */
[----:B------:R-:W-:Y:S01]  /*32c0*/  FSETP.GEU.AND P1, PT, |R23|, 6.5827683646048100446e-37, PT ;  /* 0x036000001700780b */ /* 0x000fe20003f2e200 */
[----:B------:R-:W-:Y:S04]  /*32d0*/  BSSY.RECONVERGENT B3, `(.L_x_38) ;  /* 0x0000012000037945 */ /* 0x000fe80003800200 */
        /* <DEDUP_REMOVED lines=17> */
.L_x_39:
[----:B------:R-:W-:Y:S05]  /*33f0*/  BSYNC.RECONVERGENT B3 ;  /* 0x0000000000037941 */ /* 0x000fea0003800200 */
.L_x_38:
[----:B------:R-:W-:Y:S01]  /*3400*/  DADD R42, -R42, R46 ;  /* 0x000000002a2a7229 */ /* 0x000fe2000000012e */
[----:B------:R-:W-:Y:S01]  /*3410*/  VIADD R6, R6, 0x1 ;  /* 0x0000000106067836 */ /* 0x000fe20000000000 */
[----:B------:R-:W-:Y:S02]  /*3420*/  LEA R7, P1, R12, R7, 0x2 ;  /* 0x000000070c077211 */ /* 0x000fe400078210ff */
[----:B------:R-:W-:Y:S02]  /*3430*/  IADD3 R0, PT, PT, R0, 0x1, RZ ;  /* 0x0000000100007810 */ /* 0x000fe40007ffe0ff */
[----:B------:R-:W-:Y:S01]  /*3440*/  ISETP.NE.AND P0, PT, R6, RZ, PT ;  /* 0x000000ff0600720c */ /* 0x000fe20003f05270 */
[----:B------:R-:W-:-:S03]  /*3450*/  IMAD.X R10, R10, 0x1, R25, P1 ;  /* 0x000000010a0a7824 */ /* 0x000fc600008e0619 */
[----:B------:R-:W0:Y:S02]  /*3460*/  F2F.F32.F64 R43, R42 ;  /* 0x0000002a002b7310 */ /* 0x000e240000301000 */
[----:B0-----:R0:W-:Y:S07]  /*3470*/  STG.E desc[UR6][R44.64], R43 ;  /* 0x0000002b2c007986 */ /* 0x0011ee000c101906 */
[----:B------:R-:W-:Y:S05]  /*3480*/  @P0 BRA `(.L_x_40) ;  /* 0xfffffff800dc0947 */ /* 0x000fea000383ffff */
[----:B------:R-:W-:Y:S05]  /*3490*/  BSYNC.RECONVERGENT B2 ;  /* 0x0000000000027941 */ /* 0x000fea0003800200 */
.L_x_35:
[C---:B------:R-:W-:Y:S02]  /*34a0*/  IADD3 R13, P0, PT, R7.reuse, R13, RZ ;  /* 0x0000000d070d7210 */ /* 0x040fe40007f1e0ff */
[C---:B------:R-:W-:Y:S02]  /*34b0*/  IADD3 R8, P1, PT, R7.reuse, R8, RZ ;  /* 0x0000000807087210 */ /* 0x040fe40007f3e0ff */
[C---:B------:R-:W-:Y:S01]  /*34c0*/  IADD3 R17, P2, PT, R7.reuse, R17, RZ ;  /* 0x0000001107117210 */ /* 0x040fe20007f5e0ff */
[C---:B------:R-:W-:Y:S01]  /*34d0*/  IMAD.X R11, R10.reuse, 0x1, R11, P0 ;  /* 0x000000010a0b7824 */ /* 0x040fe200000e060b */
[----:B------:R-:W-:Y:S01]  /*34e0*/  IADD3 R36, P3, PT, R7, R36, RZ ;  /* 0x0000002407247210 */ /* 0x000fe20007f7e0ff */
[C---:B------:R-:W-:Y:S02]  /*34f0*/  IMAD.X R9, R10.reuse, 0x1, R9, P1 ;  /* 0x000000010a097824 */ /* 0x040fe400008e0609 */
[C---:B------:R-:W-:Y:S02]  /*3500*/  IMAD.X R40, R10.reuse, 0x1, R40, P2 ;  /* 0x000000010a287824 */ /* 0x040fe400010e0628 */
[----:B------:R-:W-:-:S08]  /*3510*/  IMAD.X R41, R10, 0x1, R41, P3 ;  /* 0x000000010a297824 */ /* 0x000fd000018e0629 */
.L_x_34:
[----:B------:R-:W-:Y:S05]  /*3520*/  BSYNC.RECONVERGENT B1 ;  /* 0x0000000000017941 */ /* 0x000fea0003800200 */
.L_x_33:
[----:B------:R-:W1:Y:S01]  /*3530*/  LDC R7, c[0x0][0x39c] ;  /* 0x0000e700ff077b82 */ /* 0x000e620000000800 */
[----:B------:R-:W1:Y:S02]  /*3540*/  LDCU UR4, c[0x0][0x394] ;  /* 0x00007280ff0477ac */ /* 0x000e640008000800 */
[----:B-1----:R-:W-:-:S04]  /*3550*/  IADD3 R4, PT, PT, R7, -UR4, R4 ;  /* 0x8000000407047c10 */ /* 0x002fc8000fffe004 */
[----:B------:R-:W-:-:S13]  /*3560*/  ISETP.GT.U32.AND P0, PT, R4, -0x4, PT ;  /* 0xfffffffc0400780c */ /* 0x000fda0003f04070 */
[----:B------:R-:W-:Y:S05]  /*3570*/  @P0 EXIT ;  /* 0x000000000000094d */ /* 0x000fea0003800000 */
[----:B------:R-:W1:Y:S01]  /*3580*/  LDC R10, c[0x0][0x390] ;  /* 0x0000e400ff0a7b82 */ /* 0x000e620000000800 */
[----:B------:R-:W-:Y:S02]  /*3590*/  CS2R R6, SRZ ;  /* 0x0000000000067805 */ /* 0x000fe4000001ff00 */
[C-C-:B-1----:R-:W-:Y:S02]  /*35a0*/  SHF.L.U64.HI R4, R10.reuse, 0x4, R5.reuse ;  /* 0x000000040a047819 */ /* 0x142fe40000010205 */
[C---:B------:R-:W-:Y:S01]  /*35b0*/  SHF.L.U64.HI R12, R10.reuse, 0x2, R5 ;  /* 0x000000020a0c7819 */ /* 0x040fe20000010205 */
[----:B------:R-:W-:-:S07]  /*35c0*/  IMAD.SHL.U32 R5, R10, 0x4, RZ ;  /* 0x000000040a057824 */ /* 0x000fce00078e00ff */
.L_x_57:
[-C--:B------:R-:W-:Y:S02]  /*35d0*/  IADD3 R46, P1, PT, R36, R7.reuse, RZ ;  /* 0x00000007242e7210 */ /* 0x080fe40007f3e0ff */
[----:B0-----:R-:W-:-:S03]  /*35e0*/  IADD3 R44, P0, PT, R17, R7, RZ ;  /* 0x00000007112c7210 */ /* 0x001fc60007f1e0ff */
[--C-:B------:R-:W-:Y:S02]  /*35f0*/  IMAD.X R47, R41, 0x1, R6.reuse, P1 ;  /* 0x00000001292f7824 */ /* 0x100fe400008e0606 */
[----:B------:R-:W-:-:S03]  /*3600*/  IMAD.X R45, R40, 0x1, R6, P0 ;  /* 0x00000001282d7824 */ /* 0x000fc600000e0606 */
[----:B-1----:R-:W2:Y:S04]  /*3610*/  LDG.E.CONSTANT R14, desc[UR6][R46.64] ;  /* 0x000000062e0e7981 */ /* 0x002ea8000c1e9900 */
[----:B------:R-:W3:Y:S01]  /*3620*/  LDG.E.CONSTANT R32, desc[UR6][R44.64] ;  /* 0x000000062c207981 */ /* 0x000ee2000c1e9900 */
[----:B------:R-:W-:-:S05]  /*3630*/  IADD3 R24, P0, PT, R8, R7, RZ ;  /* 0x0000000708187210 */ /* 0x000fca0007f1e0ff */
[----:B------:R-:W-:-:S05]  /*3640*/  IMAD.X R25, R9, 0x1, R6, P0 ;  /* 0x0000000109197824 */ /* 0x000fca00000e0606 */
[----:B------:R-:W4:Y:S01]  /*3650*/  LDG.E.CONSTANT R16, desc[UR6][R24.64] ;  /* 0x0000000618107981 */ /* 0x000f22000c1e9900 */
[----:B------:R-:W0:Y:S01]  /*3660*/  MUFU.RCP64H R31, R21 ;  /* 0x00000015001f7308 */ /* 0x000e220000001800 */
[----:B------:R-:W-:Y:S01]  /*3670*/  IMAD.MOV.U32 R30, RZ, RZ, 0x1 ;  /* 0x00000001ff1e7424 */ /* 0x000fe200078e00ff */
[----:B------:R-:W-:Y:S01]  /*3680*/  IADD3 R48, P1, PT, R13, R7, RZ ;  /* 0x000000070d307210 */ /* 0x000fe20007f3e0ff */
[----:B------:R-:W-:Y:S04]  /*3690*/  BSSY.RECONVERGENT B1, `(.L_x_41) ;  /* 0x000001d000017945 */ /* 0x000fe80003800200 */
[----:B------:R-:W-:Y:S01]  /*36a0*/  IMAD.X R49, R11, 0x1, R6, P1 ;  /* 0x000000010b317824 */ /* 0x000fe200008e0606 */
[----:B0-----:R-:W-:-:S08]  /*36b0*/  DFMA R28, -R20, R30, 1 ;  /* 0x3ff00000141c742b */ /* 0x001fd0000000011e */
[----:B------:R-:W-:-:S08]  /*36c0*/  DFMA R28, R28, R28, R28 ;  /* 0x0000001c1c1c722b */ /* 0x000fd0000000001c */
[----:B------:R-:W-:-:S08]  /*36d0*/  DFMA R28, R30, R28, R30 ;  /* 0x0000001c1e1c722b */ /* 0x000fd0000000001e */
[----:B------:R-:W-:-:S08]  /*36e0*/  DFMA R50, -R20, R28, 1 ;  /* 0x3ff000001432742b */ /* 0x000fd0000000011c */
[----:B------:R-:W-:Y:S01]  /*36f0*/  DFMA R50, R28, R50, R28 ;  /* 0x000000321c32722b */ /* 0x000fe2000000001c */
[----:B--2---:R-:W-:Y:S08]  /*3700*/  F2F.F64.F32 R14, R14 ;  /* 0x0000000e000e7310 */ /* 0x004ff00000201800 */
[----:B---3--:R-:W0:Y:S02]  /*3710*/  F2F.F64.F32 R26, R32 ;  /* 0x00000020001a7310 */ /* 0x008e240000201800 */
[----:B0-----:R-:W-:-:S08]  /*3720*/  DADD R26, R14, -R26 ;  /* 0x000000000e1a7229 */ /* 0x001fd0000000081a */
[----:B------:R-:W-:Y:S02]  /*3730*/  DADD R2, R26, R2 ;  /* 0x000000001a027229 */ /* 0x000fe40000000002 */
[----:B----4-:R-:W0:Y:S06]  /*3740*/  F2F.F64.F32 R26, R16 ;  /* 0x00000010001a7310 */ /* 0x010e2c0000201800 */
[----:B------:R-:W-:Y:S02]  /*3750*/  DMUL R30, R50, R2 ;  /* 0x00000002321e7228 */ /* 0x000fe40000000000 */
[----:B------:R-:W-:-:S06]  /*3760*/  FSETP.GEU.AND P2, PT, |R3|, 6.5827683646048100446e-37, PT ;  /* 0x036000000300780b */ /* 0x000fcc0003f4e200 */
[----:B------:R-:W-:Y:S02]  /*3770*/  DFMA R28, -R20, R30, R2 ;  /* 0x0000001e141c722b */ /* 0x000fe40000000102 */
[----:B0-----:R-:W-:-:S06]  /*3780*/  DADD R26, R14, -R26 ;  /* 0x000000000e1a7229 */ /* 0x001fcc000000081a */
[----:B------:R-:W-:Y:S02]  /*3790*/  DFMA R50, R50, R28, R30 ;  /* 0x0000001c3232722b */ /* 0x000fe4000000001e */
[----:B------:R-:W-:-:S08]  /*37a0*/  DADD R22, R26, R22 ;  /* 0x000000001a167229 */ /* 0x000fd00000000016 */
        /* <DEDUP_REMOVED lines=9> */
[----:B------:R-:W-:Y:S01]  /*3840*/  MOV R50, R42 ;  /* 0x0000002a00327202 */ /* 0x000fe20000000f00 */
[----:B------:R-:W-:-:S07]  /*3850*/  IMAD.MOV.U32 R51, RZ, RZ, R43 ;  /* 0x000000ffff337224 */ /* 0x000fce00078e002b */
.L_x_42:
[----:B------:R-:W-:Y:S05]  /*3860*/  BSYNC.RECONVERGENT B1 ;  /* 0x0000000000017941 */ /* 0x000fea0003800200 */
.L_x_41:
        /* <DEDUP_REMOVED lines=21> */
.L_x_44:
[----:B------:R-:W-:Y:S05]  /*39c0*/  BSYNC.RECONVERGENT B1 ;  /* 0x0000000000017941 */ /* 0x000fea0003800200 */
.L_x_43:
[-C--:B------:R-:W-:Y:S02]  /*39d0*/  IADD3 R46, P0, PT, R46, R5.reuse, RZ ;  /* 0x000000052e2e7210 */ /* 0x080fe40007f1e0ff */
[----:B------:R-:W-:-:S03]  /*39e0*/  IADD3 R44, P1, PT, R44, R5, RZ ;  /* 0x000000052c2c7210 */ /* 0x000fc60007f3e0ff */
[--C-:B------:R-:W-:Y:S02]  /*39f0*/  IMAD.X R47, R47, 0x1, R12.reuse, P0 ;  /* 0x000000012f2f7824 */ /* 0x100fe400000e060c */
[----:B------:R-:W-:-:S03]  /*3a00*/  IMAD.X R45, R45, 0x1, R12, P1 ;  /* 0x000000012d2d7824 */ /* 0x000fc600008e060c */
[----:B------:R-:W2:Y:S04]  /*3a10*/  LDG.E.CONSTANT R14, desc[UR6][R46.64] ;  /* 0x000000062e0e7981 */ /* 0x000ea8000c1e9900 */
[----:B------:R-:W3:Y:S01]  /*3a20*/  LDG.E.CONSTANT R32, desc[UR6][R44.64] ;  /* 0x000000062c207981 */ /* 0x000ee2000c1e9900 */
[----:B------:R-:W-:-:S05]  /*3a30*/  IADD3 R24, P0, PT, R24, R5, RZ ;  /* 0x0000000518187210 */ /* 0x000fca0007f1e0ff */
[----:B------:R-:W-:-:S05]  /*3a40*/  IMAD.X R25, R25, 0x1, R12, P0 ;  /* 0x0000000119197824 */ /* 0x000fca00000e060c */
[----:B------:R-:W4:Y:S01]  /*3a50*/  LDG.E.CONSTANT R16, desc[UR6][R24.64] ;  /* 0x0000000618107981 */ /* 0x000f22000c1e9900 */
[----:B------:R-:W0:Y:S01]  /*3a60*/  MUFU.RCP64H R27, R21 ;  /* 0x00000015001b7308 */ /* 0x000e220000001800 */
[----:B------:R-:W-:Y:S01]  /*3a70*/  IMAD.MOV.U32 R26, RZ, RZ, 0x1 ;  /* 0x00000001ff1a7424 */ /* 0x000fe200078e00ff */
[----:B------:R-:W-:Y:S01]  /*3a80*/  DADD R42, -R42, R50 ;  /* 0x000000002a2a7229 */ /* 0x000fe20000000132 */
[----:B------:R-:W-:Y:S09]  /*3a90*/  BSSY.RECONVERGENT B1, `(.L_x_45) ;  /* 0x000001e000017945 */ /* 0x000ff20003800200 */
[----:B------:R-:W1:Y:S01]  /*3aa0*/  F2F.F32.F64 R43, R42 ;  /* 0x0000002a002b7310 */ /* 0x000e620000301000 */
[----:B0-----:R-:W-:-:S08]  /*3ab0*/  DFMA R30, -R20, R26, 1 ;  /* 0x3ff00000141e742b */ /* 0x001fd0000000011a */
[----:B------:R-:W-:Y:S01]  /*3ac0*/  DFMA R30, R30, R30, R30 ;  /* 0x0000001e1e1e722b */ /* 0x000fe2000000001e */
[----:B-1----:R0:W-:Y:S07]  /*3ad0*/  STG.E desc[UR6][R48.64], R43 ;  /* 0x0000002b30007986 */ /* 0x0021ee000c101906 */
[----:B------:R-:W-:-:S08]  /*3ae0*/  DFMA R30, R26, R30, R26 ;  /* 0x0000001e1a1e722b */ /* 0x000fd0000000001a */
[----:B------:R-:W-:-:S08]  /*3af0*/  DFMA R26, -R20, R30, 1 ;  /* 0x3ff00000141a742b */ /* 0x000fd0000000011e */
[----:B------:R-:W-:Y:S01]  /*3b00*/  DFMA R26, R30, R26, R30 ;  /* 0x0000001a1e1a722b */ /* 0x000fe2000000001e */
[----:B--2---:R-:W-:Y:S08]  /*3b10*/  F2F.F64.F32 R14, R14 ;  /* 0x0000000e000e7310 */ /* 0x004ff00000201800 */
[----:B---3--:R-:W1:Y:S08]  /*3b20*/  F2F.F64.F32 R28, R32 ;  /* 0x00000020001c7310 */ /* 0x008e700000201800 */
[----:B----4-:R-:W2:Y:S01]  /*3b30*/  F2F.F64.F32 R30, R16 ;  /* 0x00000010001e7310 */ /* 0x010ea20000201800 */
[----:B-1----:R-:W-:-:S08]  /*3b40*/  DADD R28, R14, -R28 ;  /* 0x000000000e1c7229 */ /* 0x002fd0000000081c */
[----:B------:R-:W-:Y:S02]  /*3b50*/  DADD R2, R2, R28 ;  /* 0x0000000002027229 */ /* 0x000fe4000000001c */
[----:B--2---:R-:W-:-:S06]  /*3b60*/  DADD R30, R14, -R30 ;  /* 0x000000000e1e7229 */ /* 0x004fcc000000081e */
[----:B------:R-:W-:Y:S02]  /*3b70*/  DMUL R28, R26, R2 ;  /* 0x000000021a1c7228 */ /* 0x000fe40000000000 */
[----:B------:R-:W-:Y:S01]  /*3b80*/  FSETP.GEU.AND P1, PT, |R3|, 6.5827683646048100446e-37, PT ;  /* 0x036000000300780b */ /* 0x000fe20003f2e200 */
[----:B------:R-:W-:-:S05]  /*3b90*/  DADD R22, R22, R30 ;  /* 0x0000000016167229 */ /* 0x000fca000000001e */
[----:B------:R-:W-:-:S08]  /*3ba0*/  DFMA R50, -R20, R28, R2 ;  /* 0x0000001c1432722b */ /* 0x000fd00000000102 */
[----:B------:R-:W-:-:S10]  /*3bb0*/  DFMA R50, R26, R50, R28 ;  /* 0x000000321a32722b */ /* 0x000fd4000000001c */
[----:B------:R-:W-:-:S05]  /*3bc0*/  FFMA R14, RZ, R21, R51 ;  /* 0x00000015ff0e7223 */ /* 0x000fca0000000033 */
[----:B------:R-:W-:-:S13]  /*3bd0*/  FSETP.GT.AND P0, PT, |R14|, 1.469367938527859385e-39, PT ;  /* 0x001000000e00780b */ /* 0x000fda0003f04200 */
[----:B0-----:R-:W-:Y:S05]  /*3be0*/  @P0 BRA P1, `(.L_x_46) ;  /* 0x0000000000200947 */ /* 0x001fea0000800000 */
[----:B------:R-:W-:Y:S01]  /*3bf0*/  IMAD.MOV.U32 R30, RZ, RZ, R2 ;  /* 0x000000ffff1e7224 */ /* 0x000fe200078e0002 */
[----:B------:R-:W-:Y:S01]  /*3c00*/  MOV R14, 0x3c50 ;  /* 0x00003c50000e7802 */ /* 0x000fe20000000f00 */
[----:B------:R-:W-:Y:S02]  /*3c10*/  IMAD.MOV.U32 R31, RZ, RZ, R3 ;  /* 0x000000ffff1f7224 */ /* 0x000fe400078e0003 */
[----:B------:R-:W-:Y:S02]  /*3c20*/  IMAD.MOV.U32 R28, RZ, RZ, R20 ;  /* 0x000000ffff1c7224 */ /* 0x000fe400078e0014 */
[----:B------:R-:W-:-:S07]  /*3c30*/  IMAD.MOV.U32 R29, RZ, RZ, R21 ;  /* 0x000000ffff1d7224 */ /* 0x000fce00078e0015 */
[----:B------:R-:W-:Y:S05]  /*3c40*/  CALL.REL.NOINC `($__internal_0_$__cuda_sm20_div_rn_f64_full) ;  /* 0x0000000800ac7944 */ /* 0x000fea0003c00000 */
[----:B------:R-:W-:Y:S01]  /*3c50*/  IMAD.MOV.U32 R50, RZ, RZ, R42 ;  /* 0x000000ffff327224 */ /* 0x000fe200078e002a */
[----:B------:R-:W-:-:S07]  /*3c60*/  MOV R51, R43 ;  /* 0x0000002b00337202 */ /* 0x000fce0000000f00 */
.L_x_46:
[----:B------:R-:W-:Y:S05]  /*3c70*/  BSYNC.RECONVERGENT B1 ;  /* 0x0000000000017941 */ /* 0x000fea0003800200 */
.L_x_45:
        /* <DEDUP_REMOVED lines=21> */
.L_x_48:
[----:B------:R-:W-:Y:S05]  /*3dd0*/  BSYNC.RECONVERGENT B1 ;  /* 0x0000000000017941 */ /* 0x000fea0003800200 */
.L_x_47:
        /* <DEDUP_REMOVED lines=12> */
[----:B------:R-:W-:Y:S01]  /*3ea0*/  IADD3 R48, P0, PT, R48, R5, RZ ;  /* 0x0000000530307210 */ /* 0x000fe20007f1e0ff */
[----:B------:R-:W-:Y:S04]  /*3eb0*/  BSSY.RECONVERGENT B1, `(.L_x_49) ;  /* 0x000001f000017945 */ /* 0x000fe80003800200 */
[----:B------:R-:W-:-:S04]  /*3ec0*/  IMAD.X R49, R49, 0x1, R12, P0 ;  /* 0x0000000131317824 */ /* 0x000fc800000e060c */
        /* <DEDUP_REMOVED lines=29> */
.L_x_50:
[----:B------:R-:W-:Y:S05]  /*40a0*/  BSYNC.RECONVERGENT B1 ;  /* 0x0000000000017941 */ /* 0x000fea0003800200 */
.L_x_49:
        /* <DEDUP_REMOVED lines=21> */
.L_x_52:
[----:B------:R-:W-:Y:S05]  /*4200*/  BSYNC.RECONVERGENT B1 ;  /* 0x0000000000017941 */ /* 0x000fea0003800200 */
.L_x_51:
        /* <DEDUP_REMOVED lines=15> */
[----:B------:R-:W-:-:S08]  /*4300*/  DFMA R24, R24, R24, R24 ;  /* 0x000000181818722b */ /* 0x000fd00000000018 */
[----:B------:R-:W-:-:S08]  /*4310*/  DFMA R44, R44, R24, R44 ;  /* 0x000000182c2c722b */ /* 0x000fd0000000002c */
[----:B------:R-:W-:-:S08]  /*4320*/  DFMA R24, -R20, R44, 1 ;  /* 0x3ff000001418742b */ /* 0x000fd0000000012c */
[----:B------:R-:W-:Y:S01]  /*4330*/  DFMA R44, R44, R24, R44 ;  /* 0x000000182c2c722b */ /* 0x000fe2000000002c */
[----:B------:R-:W-:-:S05]  /*4340*/  IADD3 R24, P0, PT, R48, R5, RZ ;  /* 0x0000000530187210 */ /* 0x000fca0007f1e0ff */
[----:B------:R-:W-:-:S05]  /*4350*/  IMAD.X R25, R49, 0x1, R12, P0 ;  /* 0x0000000131197824 */ /* 0x000fca00000e060c */
[----:B-1----:R0:W-:Y:S01]  /*4360*/  STG.E desc[UR6][R24.64], R43 ;  /* 0x0000002b18007986 */ /* 0x0021e2000c101906 */
[----:B--2---:R-:W-:Y:S08]  /*4370*/  F2F.F64.F32 R14, R14 ;  /* 0x0000000e000e7310 */ /* 0x004ff00000201800 */
[----:B---3--:R-:W1:Y:S02]  /*4380*/  F2F.F64.F32 R30, R34 ;  /* 0x00000022001e7310 */ /* 0x008e640000201800 */
[----:B-1----:R-:W-:-:S08]  /*4390*/  DADD R30, R14, -R30 ;  /* 0x000000000e1e7229 */ /* 0x002fd0000000081e */
[----:B------:R-:W-:Y:S01]  /*43a0*/  DADD R30, R2, R30 ;  /* 0x00000000021e7229 */ /* 0x000fe2000000001e */
[----:B----4-:R-:W1:Y:S07]  /*43b0*/  F2F.F64.F32 R2, R16 ;  /* 0x0000001000027310 */ /* 0x010e6e0000201800 */
[----:B------:R-:W-:Y:S02]  /*43c0*/  DMUL R26, R44, R30 ;  /* 0x0000001e2c1a7228 */ /* 0x000fe40000000000 */
[----:B------:R-:W-:-:S06]  /*43d0*/  FSETP.GEU.AND P1, PT, |R31|, 6.5827683646048100446e-37, PT ;  /* 0x036000001f00780b */ /* 0x000fcc0003f2e200 */
[----:B------:R-:W-:Y:S02]  /*43e0*/  DFMA R28, -R20, R26, R30 ;  /* 0x0000001a141c722b */ /* 0x000fe4000000011e */
[----:B-1----:R-:W-:-:S06]  /*43f0*/  DADD R2, R14, -R2 ;  /* 0x000000000e027229 */ /* 0x002fcc0000000802 */
[----:B------:R-:W-:Y:S02]  /*4400*/  DFMA R44, R44, R28, R26 ;  /* 0x0000001c2c2c722b */ /* 0x000fe4000000001a */
[----:B------:R-:W-:Y:S01]  /*4410*/  DADD R22, R22, R2 ;  /* 0x0000000016167229 */ /* 0x000fe20000000002 */
[----:B------:R-:W-:Y:S02]  /*4420*/  IMAD.MOV.U32 R2, RZ, RZ, R30 ;  /* 0x000000ffff027224 */ /* 0x000fe400078e001e */
[----:B------:R-:W-:-:S05]  /*4430*/  IMAD.MOV.U32 R3, RZ, RZ, R31 ;  /* 0x000000ffff037224 */ /* 0x000fca00078e001f */
[----:B------:R-:W-:-:S05]  /*4440*/  FFMA R14, RZ, R21, R45 ;  /* 0x00000015ff0e7223 */ /* 0x000fca000000002d */
[----:B------:R-:W-:-:S13]  /*4450*/  FSETP.GT.AND P0, PT, |R14|, 1.469367938527859385e-39, PT ;  /* 0x001000000e00780b */ /* 0x000fda0003f04200 */
[----:B0-----:R-:W-:Y:S05]  /*4460*/  @P0 BRA P1, `(.L_x_54) ;  /* 0x0000000000180947 */ /* 0x001fea0000800000 */
[----:B------:R-:W-:Y:S01]  /*4470*/  IMAD.MOV.U32 R28, RZ, RZ, R20 ;  /* 0x000000ffff1c7224 */ /* 0x000fe200078e0014 */
[----:B------:R-:W-:Y:S01]  /*4480*/  MOV R14, 0x44b0 ;  /* 0x000044b0000e7802 */ /* 0x000fe20000000f00 */
[----:B------:R-:W-:-:S07]  /*4490*/  IMAD.MOV.U32 R29, RZ, RZ, R21 ;  /* 0x000000ffff1d7224 */ /* 0x000fce00078e0015 */
[----:B------:R-:W-:Y:S05]  /*44a0*/  CALL.REL.NOINC `($__internal_0_$__cuda_sm20_div_rn_f64_full) ;  /* 0x0000000000947944 */ /* 0x000fea0003c00000 */
[----:B------:R-:W-:Y:S01]  /*44b0*/  IMAD.MOV.U32 R44, RZ, RZ, R42 ;  /* 0x000000ffff2c7224 */ /* 0x000fe200078e002a */
[----:B------:R-:W-:-:S07]  /*44c0*/  MOV R45, R43 ;  /* 0x0000002b002d7202 */ /* 0x000fce0000000f00 */
.L_x_54:
[----:B------:R-:W-:Y:S05]  /*44d0*/  BSYNC.RECONVERGENT B1 ;  /* 0x0000000000017941 */ /* 0x000fea0003800200 */
.L_x_53:
        /* <DEDUP_REMOVED lines=21> */
.L_x_56:
[----:B------:R-:W-:Y:S05]  /*4630*/  BSYNC.RECONVERGENT B1 ;  /* 0x0000000000017941 */ /* 0x000fea0003800200 */
.L_x_55:
[----:B------:R-:W-:Y:S01]  /*4640*/  DADD R42, -R42, R44 ;  /* 0x000000002a2a7229 */ /* 0x000fe2000000012c */
[----:B------:R-:W0:Y:S01]  /*4650*/  LDCU UR4, c[0x0][0x394] ;  /* 0x00007280ff0477ac */ /* 0x000e220008000800 */
[----:B------:R-:W-:Y:S01]  /*4660*/  IADD3 R14, P0, PT, R24, R5, RZ ;  /* 0x00000005180e7210 */ /* 0x000fe20007f1e0ff */
[----:B------:R-:W-:Y:S01]  /*4670*/  VIADD R0, R0, 0x4 ;  /* 0x0000000400007836 */ /* 0x000fe20000000000 */
[----:B------:R-:W-:-:S03]  /*4680*/  LEA R7, P1, R10, R7, 0x4 ;  /* 0x000000070a077211 */ /* 0x000fc600078220ff */
[----:B------:R-:W-:Y:S02]  /*4690*/  IMAD.X R15, R25, 0x1, R12, P0 ;  /* 0x00000001190f7824 */ /* 0x000fe400000e060c */
[----:B------:R-:W-:Y:S01]  /*46a0*/  IMAD.X R6, R6, 0x1, R4, P1 ;  /* 0x0000000106067824 */ /* 0x000fe200008e0604 */
[----:B------:R-:W1:Y:S01]  /*46b0*/  F2F.F32.F64 R43, R42 ;  /* 0x0000002a002b7310 */ /* 0x000e620000301000 */
[----:B0-----:R-:W-:Y:S01]  /*46c0*/  ISETP.GE.AND P0, PT, R0, UR4, PT ;  /* 0x0000000400007c0c */ /* 0x001fe2000bf06270 */
[----:B-1----:R1:W-:-:S12]  /*46d0*/  STG.E desc[UR6][R14.64], R43 ;  /* 0x0000002b0e007986 */ /* 0x0023d8000c101906 */
[----:B------:R-:W-:Y:S05]  /*46e0*/  @!P0 BRA `(.L_x_57) ;  /* 0xffffffec00b88947 */ /* 0x000fea000383ffff */
[----:B------:R-:W-:Y:S05]  /*46f0*/  EXIT ;  /* 0x000000000000794d */ /* 0x000fea0003800000 */
        .weak           $__internal_0_$__cuda_sm20_div_rn_f64_full
        .type           $__internal_0_$__cuda_sm20_div_rn_f64_full,@function
        .size           $__internal_0_$__cuda_sm20_div_rn_f64_full,(.L_x_76 - $__internal_0_$__cuda_sm20_div_rn_f64_full)
$__internal_0_$__cuda_sm20_div_rn_f64_full:
[C---:B------:R-:W-:Y:S01]  /*4700*/  FSETP.GEU.AND P0, PT, |R29|.reuse, 1.469367938527859385e-39, PT ;  /* 0x001000001d00780b */ /* 0x040fe20003f0e200 */
[----:B------:R-:W-:Y:S01]  /*4710*/  IMAD.MOV.U32 R32, RZ, RZ, 0x1 ;  /* 0x00000001ff207424 */ /* 0x000fe200078e00ff */
[----:B------:R-:W-:Y:S01]  /*4720*/  LOP3.LUT R26, R29, 0x800fffff, RZ, 0xc0, !PT ;  /* 0x800fffff1d1a7812 */ /* 0x000fe200078ec0ff */
[----:B------:R-:W-:Y:S01]  /*4730*/  BSSY.RECONVERGENT B0, `(.L_x_58) ;  /* 0x0000054000007945 */ /* 0x000fe20003800200 */
[C---:B------:R-:W-:Y:S02]  /*4740*/  FSETP.GEU.AND P2, PT, |R31|.reuse, 1.469367938527859385e-39, PT ;  /* 0x001000001f00780b */ /* 0x040fe40003f4e200 */
[----:B------:R-:W-:Y:S01]  /*4750*/  LOP3.LUT R27, R26, 0x3ff00000, RZ, 0xfc, !PT ;  /* 0x3ff000001a1b7812 */ /* 0x000fe200078efcff */
[----:B------:R-:W-:Y:S01]  /*4760*/  IMAD.MOV.U32 R26, RZ, RZ, R28 ;  /* 0x000000ffff1a7224 */ /* 0x000fe200078e001c */
[----:B------:R-:W-:Y:S02]  /*4770*/  LOP3.LUT R15, R31, 0x7ff00000, RZ, 0xc0, !PT ;  /* 0x7ff000001f0f7812 */ /* 0x000fe400078ec0ff */
[----:B------:R-:W-:-:S03]  /*4780*/  LOP3.LUT R38, R29, 0x7ff00000, RZ, 0xc0, !PT ;  /* 0x7ff000001d267812 */ /* 0x000fc600078ec0ff */
[----:B------:R-:W-:Y:S01]  /*4790*/  @!P0 DMUL R26, R28, 8.98846567431157953865e+307 ;  /* 0x7fe000001c1a8828 */ /* 0x000fe20000000000 */
[----:B------:R-:W-:Y:S01]  /*47a0*/  ISETP.GE.U32.AND P1, PT, R15, R38, PT ;  /* 0x000000260f00720c */ /* 0x000fe20003f26070 */
[----:B------:R-:W-:Y:S02]  /*47b0*/  IMAD.MOV.U32 R37, RZ, RZ, R15 ;  /* 0x000000ffff257224 */ /* 0x000fe400078e000f */
[----:B------:R-:W-:Y:S01]  /*47c0*/  @!P2 LOP3.LUT R16, R29, 0x7ff00000, RZ, 0xc0, !PT ;  /* 0x7ff000001d10a812 */ /* 0x000fe200078ec0ff */
[----:B------:R-:W-:Y:S01]  /*47d0*/  @!P2 IMAD.MOV.U32 R34, RZ, RZ, RZ ;  /* 0x000000ffff22a224 */ /* 0x000fe200078e00ff */
[----:B------:R-:W0:Y:S02]  /*47e0*/  MUFU.RCP64H R33, R27 ;  /* 0x0000001b00217308 */ /* 0x000e240000001800 */
[----:B------:R-:W-:Y:S01]  /*47f0*/  @!P2 ISETP.GE.U32.AND P3, PT, R15, R16, PT ;  /* 0x000000100f00a20c */ /* 0x000fe20003f66070 */
[----:B------:R-:W-:Y:S01]  /*4800*/  IMAD.MOV.U32 R16, RZ, RZ, 0x1ca00000 ;  /* 0x1ca00000ff107424 */ /* 0x000fe200078e00ff */
[----:B------:R-:W-:-:S04]  /*4810*/  @!P0 LOP3.LUT R38, R27, 0x7ff00000, RZ, 0xc0, !PT ;  /* 0x7ff000001b268812 */ /* 0x000fc800078ec0ff */
[----:B------:R-:W-:Y:S01]  /*4820*/  @!P2 SEL R35, R16, 0x63400000, !P3 ;  /* 0x634000001023a807 */ /* 0x000fe20005800000 */
[----:B0-----:R-:W-:-:S08]  /*4830*/  DFMA R42, R32, -R26, 1 ;  /* 0x3ff00000202a742b */ /* 0x001fd0000000081a */
[----:B------:R-:W-:-:S08]  /*4840*/  DFMA R42, R42, R42, R42 ;  /* 0x0000002a2a2a722b */ /* 0x000fd0000000002a */
[----:B------:R-:W-:Y:S01]  /*4850*/  DFMA R42, R32, R42, R32 ;  /* 0x0000002a202a722b */ /* 0x000fe20000000020 */
[--C-:B------:R-:W-:Y:S02]  /*4860*/  @!P2 LOP3.LUT R32, R35, 0x80000000, R31.reuse, 0xf8, !PT ;  /* 0x800000002320a812 */ /* 0x100fe400078ef81f */
[----:B------:R-:W-:Y:S02]  /*4870*/  SEL R33, R16, 0x63400000, !P1 ;  /* 0x6340000010217807 */ /* 0x000fe40004800000 */
[----:B------:R-:W-:Y:S01]  /*4880*/  @!P2 LOP3.LUT R35, R32, 0x100000, RZ, 0xfc, !PT ;  /* 0x001000002023a812 */ /* 0x000fe200078efcff */
[----:B------:R-:W-:Y:S01]  /*4890*/  IMAD.MOV.U32 R32, RZ, RZ, R30 ;  /* 0x000000ffff207224 */ /* 0x000fe200078e001e */
[----:B------:R-:W-:Y:S01]  /*48a0*/  LOP3.LUT R33, R33, 0x800fffff, R31, 0xf8, !PT ;  /* 0x800fffff21217812 */ /* 0x000fe200078ef81f */
[----:B------:R-:W-:-:S05]  /*48b0*/  DFMA R52, R42, -R26, 1 ;  /* 0x3ff000002a34742b */ /* 0x000fca000000081a */
[----:B------:R-:W-:-:S03]  /*48c0*/  @!P2 DFMA R32, R32, 2, -R34 ;  /* 0x400000002020a82b */ /* 0x000fc60000000822 */
[----:B------:R-:W-:-:S07]  /*48d0*/  DFMA R52, R42, R52, R42 ;  /* 0x000000342a34722b */ /* 0x000fce000000002a */
[----:B------:R-:W-:Y:S01]  /*48e0*/  @!P2 LOP3.LUT R37, R33, 0x7ff00000, RZ, 0xc0, !PT ;  /* 0x7ff000002125a812 */ /* 0x000fe200078ec0ff */
[----:B------:R-:W-:-:S04]  /*48f0*/  DMUL R42, R52, R32 ;  /* 0x00000020342a7228 */ /* 0x000fc80000000000 */
[----:B------:R-:W-:-:S04]  /*4900*/  VIADD R39, R37, 0xffffffff ;  /* 0xffffffff25277836 */ /* 0x000fc80000000000 */
[----:B------:R-:W-:Y:S01]  /*4910*/  DFMA R34, R42, -R26, R32 ;  /* 0x8000001a2a22722b */ /* 0x000fe20000000020 */
[----:B------:R-:W-:Y:S02]  /*4920*/  ISETP.GT.U32.AND P0, PT, R39, 0x7feffffe, PT ;  /* 0x7feffffe2700780c */ /* 0x000fe40003f04070 */
[----:B------:R-:W-:-:S04]  /*4930*/  IADD3 R39, PT, PT, R38, -0x1, RZ ;  /* 0xffffffff26277810 */ /* 0x000fc80007ffe0ff */
[----:B------:R-:W-:Y:S01]  /*4940*/  ISETP.GT.U32.OR P0, PT, R39, 0x7feffffe, P0 ;  /* 0x7feffffe2700780c */ /* 0x000fe20000704470 */
[----:B------:R-:W-:-:S12]  /*4950*/  DFMA R34, R52, R34, R42 ;  /* 0x000000223422722b */ /* 0x000fd8000000002a */
[----:B------:R-:W-:Y:S05]  /*4960*/  @P0 BRA `(.L_x_59) ;  /* 0x00000000006c0947 */ /* 0x000fea0003800000 */
[----:B------:R-:W-:-:S04]  /*4970*/  LOP3.LUT R30, R29, 0x7ff00000, RZ, 0xc0, !PT ;  /* 0x7ff000001d1e7812 */ /* 0x000fc800078ec0ff */
[CC--:B------:R-:W-:Y:S02]  /*4980*/  VIADDMNMX R31, R15.reuse, -R30.reuse, 0xb9600000, !PT ;  /* 0xb96000000f1f7446 */ /* 0x0c0fe4000780091e */
[----:B------:R-:W-:Y:S01]  /*4990*/  ISETP.GE.U32.AND P0, PT, R15, R30, PT ;  /* 0x0000001e0f00720c */ /* 0x000fe20003f06070 */
[----:B------:R-:W-:Y:S01]  /*49a0*/  IMAD.MOV.U32 R30, RZ, RZ, RZ ;  /* 0x000000ffff1e7224 */ /* 0x000fe200078e00ff */
[----:B------:R-:W-:Y:S02]  /*49b0*/  VIMNMX R31, PT, PT, R31, 0x46a00000, PT ;  /* 0x46a000001f1f7848 */ /* 0x000fe40003fe0100 */
[----:B------:R-:W-:-:S05]  /*49c0*/  SEL R16, R16, 0x63400000, !P0 ;  /* 0x6340000010107807 */ /* 0x000fca0004000000 */
[----:B------:R-:W-:-:S04]  /*49d0*/  IMAD.IADD R16, R31, 0x1, -R16 ;  /* 0x000000011f107824 */ /* 0x000fc800078e0a10 */
[----:B------:R-:W-:-:S06]  /*49e0*/  VIADD R31, R16, 0x7fe00000 ;  /* 0x7fe00000101f7836 */ /* 0x000fcc0000000000 */
[----:B------:R-:W-:-:S10]  /*49f0*/  DMUL R42, R34, R30 ;  /* 0x0000001e222a7228 */ /* 0x000fd40000000000 */
[----:B------:R-:W-:-:S13]  /*4a00*/  FSETP.GTU.AND P0, PT, |R43|, 1.469367938527859385e-39, PT ;  /* 0x001000002b00780b */ /* 0x000fda0003f0c200 */
[----:B------:R-:W-:Y:S05]  /*4a10*/  @P0 BRA `(.L_x_60) ;  /* 0x0000000000940947 */ /* 0x000fea0003800000 */
[----:B------:R-:W-:Y:S01]  /*4a20*/  DFMA R26, R34, -R26, R32 ;  /* 0x8000001a221a722b */ /* 0x000fe20000000020 */
[----:B------:R-:W-:-:S09]  /*4a30*/  IMAD.MOV.U32 R30, RZ, RZ, RZ ;  /* 0x000000ffff1e7224 */ /* 0x000fd200078e00ff */
[C---:B------:R-:W-:Y:S02]  /*4a40*/  FSETP.NEU.AND P0, PT, R27.reuse, RZ, PT ;  /* 0x000000ff1b00720b */ /* 0x040fe40003f0d000 */
[----:B------:R-:W-:-:S04]  /*4a50*/  LOP3.LUT R28, R27, 0x80000000, R29, 0x48, !PT ;  /* 0x800000001b1c7812 */ /* 0x000fc800078e481d */
[----:B------:R-:W-:-:S07]  /*4a60*/  LOP3.LUT R31, R28, R31, RZ, 0xfc, !PT ;  /* 0x0000001f1c1f7212 */ /* 0x000fce00078efcff */
[----:B------:R-:W-:Y:S05]  /*4a70*/  @!P0 BRA `(.L_x_60) ;  /* 0x00000000007c8947 */ /* 0x000fea0003800000 */
[----:B------:R-:W-:Y:S01]  /*4a80*/  IMAD.MOV R27, RZ, RZ, -R16 ;  /* 0x000000ffff1b7224 */ /* 0x000fe200078e0a10 */
[----:B------:R-:W-:Y:S01]  /*4a90*/  IADD3 R16, PT, PT, -R16, -0x43300000, RZ ;  /* 0xbcd0000010107810 */ /* 0x000fe20007ffe1ff */
[----:B------:R-:W-:-:S06]  /*4aa0*/  IMAD.MOV.U32 R26, RZ, RZ, RZ ;  /* 0x000000ffff1a7224 */ /* 0x000fcc00078e00ff */
[----:B------:R-:W-:Y:S02]  /*4ab0*/  DFMA R26, R42, -R26, R34 ;  /* 0x8000001a2a1a722b */ /* 0x000fe40000000022 */
[----:B------:R-:W-:-:S08]  /*4ac0*/  DMUL.RP R34, R34, R30 ;  /* 0x0000001e22227228 */ /* 0x000fd00000008000 */
[----:B------:R-:W-:Y:S02]  /*4ad0*/  FSETP.NEU.AND P0, PT, |R27|, R16, PT ;  /* 0x000000101b00720b */ /* 0x000fe40003f0d200 */
[----:B------:R-:W-:Y:S02]  /*4ae0*/  LOP3.LUT R15, R35, R28, RZ, 0x3c, !PT ;  /* 0x0000001c230f7212 */ /* 0x000fe400078e3cff */
[----:B------:R-:W-:Y:S02]  /*4af0*/  FSEL R42, R34, R42, !P0 ;  /* 0x0000002a222a7208 */ /* 0x000fe40004000000 */
[----:B------:R-:W-:Y:S01]  /*4b00*/  FSEL R43, R15, R43, !P0 ;  /* 0x0000002b0f2b7208 */ /* 0x000fe20004000000 */
[----:B------:R-:W-:Y:S06]  /*4b10*/  BRA `(.L_x_60) ;  /* 0x0000000000547947 */ /* 0x000fec0003800000 */
.L_x_59:
[----:B------:R-:W-:-:S14]  /*4b20*/  DSETP.NAN.AND P0, PT, R30, R30, PT ;  /* 0x0000001e1e00722a */ /* 0x000fdc0003f08000 */
[----:B------:R-:W-:Y:S05]  /*4b30*/  @P0 BRA `(.L_x_61) ;  /* 0x0000000000440947 */ /* 0x000fea0003800000 */
[----:B------:R-:W-:-:S14]  /*4b40*/  DSETP.NAN.AND P0, PT, R28, R28, PT ;  /* 0x0000001c1c00722a */ /* 0x000fdc0003f08000 */
[----:B------:R-:W-:Y:S05]  /*4b50*/  @P0 BRA `(.L_x_62) ;  /* 0x0000000000300947 */ /* 0x000fea0003800000 */
[----:B------:R-:W-:Y:S01]  /*4b60*/  ISETP.NE.AND P0, PT, R37, R38, PT ;  /* 0x000000262500720c */ /* 0x000fe20003f05270 */
[----:B------:R-:W-:Y:S02]  /*4b70*/  IMAD.MOV.U32 R42, RZ, RZ, 0x0 ;  /* 0x00000000ff2a7424 */ /* 0x000fe400078e00ff */
[----:B------:R-:W-:-:S10]  /*4b80*/  IMAD.MOV.U32 R43, RZ, RZ, -0x80000 ;  /* 0xfff80000ff2b7424 */ /* 0x000fd400078e00ff */
[----:B------:R-:W-:Y:S05]  /*4b90*/  @!P0 BRA `(.L_x_60) ;  /* 0x0000000000348947 */ /* 0x000fea0003800000 */
[----:B------:R-:W-:Y:S02]  /*4ba0*/  ISETP.NE.AND P0, PT, R37, 0x7ff00000, PT ;  /* 0x7ff000002500780c */ /* 0x000fe40003f05270 */
[----:B------:R-:W-:Y:S02]  /*4bb0*/  LOP3.LUT R43, R31, 0x80000000, R29, 0x48, !PT ;  /* 0x800000001f2b7812 */ /* 0x000fe400078e481d */
[----:B------:R-:W-:-:S13]  /*4bc0*/  ISETP.EQ.OR P0, PT, R38, RZ, !P0 ;  /* 0x000000ff2600720c */ /* 0x000fda0004702670 */
[----:B------:R-:W-:Y:S01]  /*4bd0*/  @P0 LOP3.LUT R15, R43, 0x7ff00000, RZ, 0xfc, !PT ;  /* 0x7ff000002b0f0812 */ /* 0x000fe200078efcff */
[----:B------:R-:W-:Y:S02]  /*4be0*/  @!P0 IMAD.MOV.U32 R42, RZ, RZ, RZ ;  /* 0x000000ffff2a8224 */ /* 0x000fe400078e00ff */
[----:B------:R-:W-:Y:S02]  /*4bf0*/  @P0 IMAD.MOV.U32 R42, RZ, RZ, RZ ;  /* 0x000000ffff2a0224 */ /* 0x000fe400078e00ff */
[----:B------:R-:W-:Y:S01]  /*4c00*/  @P0 IMAD.MOV.U32 R43, RZ, RZ, R15 ;  /* 0x000000ffff2b0224 */ /* 0x000fe200078e000f */
[----:B------:R-:W-:Y:S06]  /*4c10*/  BRA `(.L_x_60) ;  /* 0x0000000000147947 */ /* 0x000fec0003800000 */
.L_x_62:
[----:B------:R-:W-:Y:S01]  /*4c20*/  LOP3.LUT R43, R29, 0x80000, RZ, 0xfc, !PT ;  /* 0x000800001d2b7812 */ /* 0x000fe200078efcff */
[----:B------:R-:W-:Y:S01]  /*4c30*/  IMAD.MOV.U32 R42, RZ, RZ, R28 ;  /* 0x000000ffff2a7224 */ /* 0x000fe200078e001c */
[----:B------:R-:W-:Y:S06]  /*4c40*/  BRA `(.L_x_60) ;  /* 0x0000000000087947 */ /* 0x000fec0003800000 */
.L_x_61:
[----:B------:R-:W-:Y:S01]  /*4c50*/  LOP3.LUT R43, R31, 0x80000, RZ, 0xfc, !PT ;  /* 0x000800001f2b7812 */ /* 0x000fe200078efcff */
[----:B------:R-:W-:-:S07]  /*4c60*/  IMAD.MOV.U32 R42, RZ, RZ, R30 ;  /* 0x000000ffff2a7224 */ /* 0x000fce00078e001e */
.L_x_60:
[----:B------:R-:W-:Y:S05]  /*4c70*/  BSYNC.RECONVERGENT B0 ;  /* 0x0000000000007941 */ /* 0x000fea0003800200 */
.L_x_58:
[----:B------:R-:W-:-:S04]  /*4c80*/  IMAD.MOV.U32 R15, RZ, RZ, 0x0 ;  /* 0x00000000ff0f7424 */ /* 0x000fc800078e00ff */
[----:B------:R-:W-:Y:S05]  /*4c90*/  RET.REL.NODEC R14 `(ao_many_series_one_param_f32) ;  /* 0xffffffb00ed87950 */ /* 0x000fea0003c3ffff */
.L_x_63:
[----:B------:R-:W-:-:S00]  /*4ca0*/  BRA `(.L_x_63) ;  /* 0xfffffffc00fc7947 */ /* 0x000fc0000383ffff */
[----:B------:R-:W-:-:S00]  /*4cb0*/  NOP ;  /* 0x0000000000007918 */ /* 0x000fc00000000000 */
        /* <DEDUP_REMOVED lines=12> */
.L_x_76:


//--------------------- .text.ao_batch_f32        --------------------------
	.section	.text.ao_batch_f32,"ax",@progbits
	.align	128
        .global         ao_batch_f32
        .type           ao_batch_f32,@function
        .size           ao_batch_f32,(.L_x_77 - ao_batch_f32)
        .other          ao_batch_f32,@"STO_CUDA_ENTRY STV_DEFAULT"
ao_batch_f32:
.text.ao_batch_f32:
[----:B------:R-:W-:Y:S01]  /*0000*/  LDC R1, c[0x0][0x37c] ;  /* 0x0000df00ff017b82 */ /* 0x000fe20000000800 */
[----:B------:R-:W0:Y:S01]  /*0010*/  S2R R11, SR_CTAID.Y ;  /* 0x00000000000b7919 */ /* 0x000e220000002600 */
[----:B------:R-:W0:Y:S02]  /*0020*/  LDCU UR4, c[0x0][0x3a0] ;  /* 0x00007400ff0477ac */ /* 0x000e240008000800 */
[----:B0-----:R-:W-:-:S13]  /*0030*/  ISETP.GE.AND P0, PT, R11, UR4, PT ;  /* 0x000000040b007c0c */ /* 0x001fda000bf06270 */
[----:B------:R-:W-:Y:S05]  /*0040*/  @P0 EXIT ;  /* 0x000000000000094d */ /* 0x000fea0003800000 */
[----:B------:R-:W0:Y:S01]  /*0050*/  LDC.64 R2, c[0x0][0x390] ;  /* 0x0000e400ff027b82 */ /* 0x000e220000000a00 */
[----:B------:R-:W1:Y:S07]  /*0060*/  LDCU.64 UR4, c[0x0][0x358] ;  /* 0x00006b00ff0477ac */ /* 0x000e6e0008000a00 */
[----:B------:R-:W2:Y:S01]  /*0070*/  LDC.64 R4, c[0x0][0x398] ;  /* 0x0000e600ff047b82 */ /* 0x000ea20000000a00 */
[----:B0-----:R-:W-:-:S05]  /*0080*/  IMAD.WIDE.U32 R2, R11, 0x4, R2 ;  /* 0x000000040b027825 */ /* 0x001fca00078e0002 */
[----:B-1----:R-:W3:Y:S01]  /*0090*/  LDG.E.CONSTANT R9, desc[UR4][R2.64] ;  /* 0x0000000402097981 */ /* 0x002ee2000c1e9900 */
[----:B--2---:R-:W-:-:S05]  /*00a0*/  IMAD.WIDE.U32 R4, R11, 0x4, R4 ;  /* 0x000000040b047825 */ /* 0x004fca00078e0004 */
[----:B------:R-:W2:Y:S01]  /*00b0*/  LDG.E.CONSTANT R8, desc[UR4][R4.64] ;  /* 0x0000000404087981 */ /* 0x000ea2000c1e9900 */
[C---:B---3--:R-:W-:Y:S02]  /*00c0*/  ISETP.GT.AND P1, PT, R9.reuse, RZ, PT ;  /* 0x000000ff0900720c */ /* 0x048fe40003f24270 */
[----:B--2---:R-:W-:-:S04]  /*00d0*/  ISETP.GE.AND P0, PT, R9, R8, PT ;  /* 0x000000080900720c */ /* 0x004fc80003f06270 */
[----:B------:R-:W-:-:S13]  /*00e0*/  ISETP.LT.OR P0, PT, R8, 0x1, P0 ;  /* 0x000000010800780c */ /* 0x000fda0000701670 */
[----:B------:R-:W-:Y:S05]  /*00f0*/  @!P0 BRA P1, `(.L_x_64) ;  /* 0x00000004002c8947 */ /* 0x000fea0000800000 */
[----:B------:R-:W0:Y:S02]  /*0100*/  LDC R4, c[0x0][0x388] ;  /* 0x0000e200ff047b82 */ /* 0x000e240000000800 */
[----:B0-----:R-:W-:-:S13]  /*0110*/  ISETP.GE.AND P0, PT, R4, 0x1, PT ;  /* 0x000000010400780c */ /* 0x001fda0003f06270 */
[----:B------:R-:W-:Y:S05]  /*0120*/  @!P0 EXIT ;  /* 0x000000000000894d */ /* 0x000fea0003800000 */
[C---:B------:R-:W-:Y:S01]  /*0130*/  ISETP.GE.U32.AND P1, PT, R4.reuse, 0x8, PT ;  /* 0x000000080400780c */ /* 0x040fe20003f26070 */
[----:B------:R-:W-:Y:S01]  /*0140*/  IMAD R11, R11, R4, RZ ;  /* 0x000000040b0b7224 */ /* 0x000fe200078e02ff */
[----:B------:R-:W-:Y:S01]  /*0150*/  LOP3.LUT R8, R4, 0x7, RZ, 0xc0, !PT ;  /* 0x0000000704087812 */ /* 0x000fe200078ec0ff */
[----:B------:R-:W-:-:S03]  /*0160*/  IMAD.MOV.U32 R0, RZ, RZ, RZ ;  /* 0x000000ffff007224 */ /* 0x000fc600078e00ff */
[----:B------:R-:W-:-:S07]  /*0170*/  ISETP.NE.AND P0, PT, R8, RZ, PT ;  /* 0x000000ff0800720c */ /* 0x000fce0003f05270 */
[----:B------:R-:W-:Y:S06]  /*0180*/  @!P1 BRA `(.L_x_65) ;  /* 0x0000000000589947 */ /* 0x000fec0003800000 */
[----:B------:R-:W0:Y:S01]  /*0190*/  LDC.64 R2, c[0x0][0x3a8] ;  /* 0x0000ea00ff027b82 */ /* 0x000e220000000a00 */
[----:B------:R-:W-:Y:S01]  /*01a0*/  LOP3.LUT R0, R4, 0x7ffffff8, RZ, 0xc0, !PT ;  /* 0x7ffffff804007812 */ /* 0x000fe200078ec0ff */
[----:B------:R-:W-:-:S04]  /*01b0*/  IMAD.MOV.U32 R7, RZ, RZ, 0x7fffffff ;  /* 0x7fffffffff077424 */ /* 0x000fc800078e00ff */
[----:B------:R-:W-:Y:S02]  /*01c0*/  IMAD.MOV R4, RZ, RZ, -R0 ;  /* 0x000000ffff047224 */ /* 0x000fe400078e0a00 */
[----:B0-----:R-:W-:-:S03]  /*01d0*/  IMAD.WIDE.U32 R2, R11, 0x4, R2 ;  /* 0x000000040b027825 */ /* 0x001fc600078e0002 */
[----:B------:R-:W-:-:S05]  /*01e0*/  IADD3 R5, P1, PT, R2, 0x10, RZ ;  /* 0x0000001002057810 */ /* 0x000fca0007f3e0ff */
[----:B------:R-:W-:-:S08]  /*01f0*/  IMAD.X R6, RZ, RZ, R3, P1 ;  /* 0x000000ffff067224 */ /* 0x000fd000008e0603 */
.L_x_66:
[----:B0-----:R-:W-:Y:S01]  /*0200*/  IMAD.MOV.U32 R2, RZ, RZ, R5 ;  /* 0x000000ffff027224 */ /* 0x001fe200078e0005 */
[----:B------:R-:W-:Y:S01]  /*0210*/  MOV R3, R6 ;  /* 0x0000000600037202 */ /* 0x000fe20000000f00 */
[----:B------:R-:W-:-:S03]  /*0220*/  VIADD R4, R4, 0x8 ;  /* 0x0000000804047836 */ /* 0x000fc60000000000 */
[----:B------:R-:W-:Y:S01]  /*0230*/  IADD3 R5, P2, PT, R2, 0x20, RZ ;  /* 0x0000002002057810 */ /* 0x000fe20007f5e0ff */
[----:B------:R0:W-:Y:S01]  /*0240*/  STG.E desc[UR4][R2.64+-0x10], R7 ;  /* 0xfffff00702007986 */ /* 0x0001e2000c101904 */
[----:B------:R-:W-:-:S03]  /*0250*/  ISETP.NE.AND P1, PT, R4, RZ, PT ;  /* 0x000000ff0400720c */ /* 0x000fc60003f25270 */
[----:B------:R0:W-:Y:S01]  /*0260*/  STG.E desc[UR4][R2.64+-0xc], R7 ;  /* 0xfffff40702007986 */ /* 0x0001e2000c101904 */
[----:B------:R-:W-:-:S03]  /*0270*/  IMAD.X R6, RZ, RZ, R3, P2 ;  /* 0x000000ffff067224 */ /* 0x000fc600010e0603 */
[----:B------:R0:W-:Y:S04]  /*0280*/  STG.E desc[UR4][R2.64+-0x8], R7 ;  /* 0xfffff80702007986 */ /* 0x0001e8000c101904 */
[----:B------:R0:W-:Y:S04]  /*0290*/  STG.E desc[UR4][R2.64+-0x4], R7 ;  /* 0xfffffc0702007986 */ /* 0x0001e8000c101904 */
[----:B------:R0:W-:Y:S04]  /*02a0*/  STG.E desc[UR4][R2.64], R7 ;  /* 0x0000000702007986 */ /* 0x0001e8000c101904 */
[----:B------:R0:W-:Y:S04]  /*02b0*/  STG.E desc[UR4][R2.64+0x4], R7 ;  /* 0x0000040702007986 */ /* 0x0001e8000c101904 */
[----:B------:R0:W-:Y:S04]  /*02c0*/  STG.E desc[UR4][R2.64+0x8], R7 ;  /* 0x0000080702007986 */ /* 0x0001e8000c101904 */
[----:B------:R0:W-:Y:S01]  /*02d0*/  STG.E desc[UR4][R2.64+0xc], R7 ;  /* 0x00000c0702007986 */ /* 0x0001e2000c101904 */
[----:B------:R-:W-:Y:S05]  /*02e0*/  @P1 BRA `(.L_x_66) ;  /* 0xfffffffc00c41947 */ /* 0x000fea000383ffff */
.L_x_65:
[----:B------:R-:W-:Y:S05]  /*02f0*/  @!P0 EXIT ;  /* 0x000000000000894d */ /* 0x000fea0003800000 */
[----:B------:R-:W1:Y:S01]  /*0300*/  LDC R10, c[0x0][0x388] ;  /* 0x0000e200ff0a7b82 */ /* 0x000e620000000800 */
[----:B------:R-:W-:Y:S02]  /*0310*/  ISETP.GE.U32.AND P1, PT, R8, 0x4, PT ;  /* 0x000000040800780c */ /* 0x000fe40003f26070 */
[----:B-1----:R-:W-:-:S04]  /*0320*/  LOP3.LUT R12, R10, 0x3, RZ, 0xc0, !PT ;  /* 0x000000030a0c7812 */ /* 0x002fc800078ec0ff */
[----:B------:R-:W-:-:S07]  /*0330*/  ISETP.NE.AND P0, PT, R12, RZ, PT ;  /* 0x000000ff0c00720c */ /* 0x000fce0003f05270 */
[----:B------:R-:W-:Y:S06]  /*0340*/  @!P1 BRA `(.L_x_67) ;  /* 0x0000000000389947 */ /* 0x000fec0003800000 */
[----:B------:R-:W1:Y:S01]  /*0350*/  LDC.64 R8, c[0x0][0x3a8] ;  /* 0x0000ea00ff087b82 */ /* 0x000e620000000a00 */
[C---:B------:R-:W-:Y:S01]  /*0360*/  IADD3 R6, P1, PT, R11.reuse, R0, RZ ;  /* 0x000000000b067210 */ /* 0x040fe20007f3e0ff */
[----:B------:R-:W-:Y:S01]  /*0370*/  IMAD.IADD R5, R11, 0x1, R0 ;  /* 0x000000010b057824 */ /* 0x000fe200078e0200 */
[----:B------:R-:W-:Y:S01]  /*0380*/  MOV R13, 0x7fffffff ;  /* 0x7fffffff000d7802 */ /* 0x000fe20000000f00 */
[----:B------:R-:W-:Y:S02]  /*0390*/  VIADD R0, R0, 0x4 ;  /* 0x0000000400007836 */ /* 0x000fe40000000000 */
[----:B0-----:R-:W-:Y:S02]  /*03a0*/  IMAD.X R7, RZ, RZ, RZ, P1 ;  /* 0x000000ffff077224 */ /* 0x001fe400008e06ff */
[----:B------:R-:W0:Y:S01]  /*03b0*/  LDC.64 R2, c[0x0][0x3a8] ;  /* 0x0000ea00ff027b82 */ /* 0x000e220000000a00 */
[----:B-1----:R-:W-:Y:S01]  /*03c0*/  LEA R4, P1, R6, R8, 0x2 ;  /* 0x0000000806047211 */ /* 0x002fe200078210ff */
[----:B0-----:R-:W-:-:S03]  /*03d0*/  IMAD.WIDE.U32 R2, R5, 0x4, R2 ;  /* 0x0000000405027825 */ /* 0x001fc600078e0002 */
[----:B------:R-:W-:Y:S02]  /*03e0*/  LEA.HI.X R5, R6, R9, R7, 0x2, P1 ;  /* 0x0000000906057211 */ /* 0x000fe400008f1407 */
[----:B------:R1:W-:Y:S04]  /*03f0*/  STG.E desc[UR4][R2.64], R13 ;  /* 0x0000000d02007986 */ /* 0x0003e8000c101904 */
[----:B------:R1:W-:Y:S04]  /*0400*/  STG.E desc[UR4][R4.64+0x4], R13 ;  /* 0x0000040d04007986 */ /* 0x0003e8000c101904 */
[----:B------:R1:W-:Y:S04]  /*0410*/  STG.E desc[UR4][R4.64+0x8], R13 ;  /* 0x0000080d04007986 */ /* 0x0003e8000c101904 */
[----:B------:R1:W-:Y:S02]  /*0420*/  STG.E desc[UR4][R4.64+0xc], R13 ;  /* 0x00000c0d04007986 */ /* 0x0003e4000c101904 */
.L_x_67:
[----:B------:R-:W-:Y:S05]  /*0430*/  @!P0 EXIT ;  /* 0x000000000000894d */ /* 0x000fea0003800000 */
[----:B------:R-:W-:Y:S02]  /*0440*/  ISETP.NE.AND P1, PT, R12, 0x1, PT ;  /* 0x000000010c00780c */ /* 0x000fe40003f25270 */
[----:B01----:R-:W-:-:S04]  /*0450*/  LOP3.LUT R2, R10, 0x1, RZ, 0xc0, !PT ;  /* 0x000000010a027812 */ /* 0x003fc800078ec0ff */
[----:B------:R-:W-:-:S07]  /*0460*/  ISETP.NE.U32.AND P0, PT, R2, 0x1, PT ;  /* 0x000000010200780c */ /* 0x000fce0003f05070 */
[----:B------:R-:W-:Y:S06]  /*0470*/  @!P1 BRA `(.L_x_68) ;  /* 0x0000000000309947 */ /* 0x000fec0003800000 */
[----:B------:R-:W0:Y:S01]  /*0480*/  LDC.64 R12, c[0x0][0x3a8] ;  /* 0x0000ea00ff0c7b82 */ /* 0x000e220000000a00 */
[C---:B------:R-:W-:Y:S01]  /*0490*/  IADD3 R6, P1, PT, R11.reuse, R0, RZ ;  /* 0x000000000b067210 */ /* 0x040fe20007f3e0ff */
[----:B------:R-:W-:Y:S01]  /*04a0*/  IMAD.IADD R5, R11, 0x1, R0 ;  /* 0x000000010b057824 */ /* 0x000fe200078e0200 */
[----:B------:R-:W-:Y:S01]  /*04b0*/  IADD3 R0, PT, PT, R0, 0x2, RZ ;  /* 0x0000000200007810 */ /* 0x000fe20007ffe0ff */
[----:B------:R-:W-:Y:S02]  /*04c0*/  IMAD.MOV.U32 R7, RZ, RZ, 0x7fffffff ;  /* 0x7fffffffff077424 */ /* 0x000fe400078e00ff */
[----:B------:R-:W-:Y:S02]  /*04d0*/  IMAD.X R8, RZ, RZ, RZ, P1 ;  /* 0x000000ffff087224 */ /* 0x000fe400008e06ff */
[----:B------:R-:W1:Y:S01]  /*04e0*/  LDC.64 R2, c[0x0][0x3a8] ;  /* 0x0000ea00ff027b82 */ /* 0x000e620000000a00 */
[----:B0-----:R-:W-:Y:S01]  /*04f0*/  LEA R4, P1, R6, R12, 0x2 ;  /* 0x0000000c06047211 */ /* 0x001fe200078210ff */
[----:B-1----:R-:W-:-:S03]  /*0500*/  IMAD.WIDE.U32 R2, R5, 0x4, R2 ;  /* 0x0000000405027825 */ /* 0x002fc600078e0002 */
[----:B------:R-:W-:Y:S02]  /*0510*/  LEA.HI.X R5, R6, R13, R8, 0x2, P1 ;  /* 0x0000000d06057211 */ /* 0x000fe400008f1408 */
[----:B------:R0:W-:Y:S04]  /*0520*/  STG.E desc[UR4][R2.64], R7 ;  /* 0x0000000702007986 */ /* 0x0001e8000c101904 */
[----:B------:R0:W-:Y:S03]  /*0530*/  STG.E desc[UR4][R4.64+0x4], R7 ;  /* 0x0000040704007986 */ /* 0x0001e6000c101904 */
.L_x_68:
[----:B------:R-:W-:Y:S05]  /*0540*/  @P0 EXIT ;  /* 0x000000000000094d */ /* 0x000fea0003800000 */
[----:B0-----:R-:W0:Y:S01]  /*0550*/  LDC.64 R2, c[0x0][0x3a8] ;  /* 0x0000ea00ff027b82 */ /* 0x001e220000000a00 */
[----:B------:R-:W-:Y:S02]  /*0560*/  IMAD.IADD R11, R11, 0x1, R0 ;  /* 0x000000010b0b7824 */ /* 0x000fe400078e0200 */
[----:B------:R-:W-:Y:S02]  /*0570*/  IMAD.MOV.U32 R5, RZ, RZ, 0x7fffffff ;  /* 0x7fffffffff057424 */ /* 0x000fe400078e00ff */
[----:B0-----:R-:W-:-:S05]  /*0580*/  IMAD.WIDE.U32 R2, R11, 0x4, R2 ;  /* 0x000000040b027825 */ /* 0x001fca00078e0002 */
[----:B------:R-:W-:Y:S01]  /*0590*/  STG.E desc[UR4][R2.64], R5 ;  /* 0x0000000502007986 */ /* 0x000fe2000c101904 */
[----:B------:R-:W-:Y:S05]  /*05a0*/  EXIT ;  /* 0x000000000000794d */ /* 0x000fea0003800000 */
.L_x_64:
[----:B------:R-:W0:Y:S01]  /*05b0*/  S2R R3, SR_TID.X ;  /* 0x0000000000037919 */ /* 0x000e220000002100 */
[----:B------:R-:W0:Y:S01]  /*05c0*/  S2UR UR6, SR_CTAID.X ;  /* 0x00000000000679c3 */ /* 0x000e220000002500 */
[----:B------:R-:W1:Y:S07]  /*05d0*/  LDCU UR7, c[0x0][0x388] ;  /* 0x00007100ff0777ac */ /* 0x000e6e0008000800 */
[----:B------:R-:W0:Y:S02]  /*05e0*/  LDC R10, c[0x0][0x360] ;  /* 0x0000d800ff0a7b82 */ /* 0x000e240000000800 */
[----:B0-----:R-:W-:-:S05]  /*05f0*/  IMAD R0, R10, UR6, R3 ;  /* 0x000000060a007c24 */ /* 0x001fca000f8e0203 */
[----:B-1----:R-:W-:-:S13]  /*0600*/  ISETP.GE.AND P0, PT, R0, UR7, PT ;  /* 0x0000000700007c0c */ /* 0x002fda000bf06270 */
[----:B------:R-:W-:Y:S05]  /*0610*/  @P0 EXIT ;  /* 0x000000000000094d */ /* 0x000fea0003800000 */
[----:B------:R-:W0:Y:S08]  /*0620*/  I2F.F64.U32 R4, R8 ;  /* 0x0000000800047312 */ /* 0x000e300000201800 */
[----:B0-----:R-:W0:Y:S01]  /*0630*/  MUFU.RCP64H R3, R5 ;  /* 0x0000000500037308 */ /* 0x001e220000001800 */
[----:B------:R-:W-:-:S05]  /*0640*/  VIADD R2, R5, 0x300402 ;  /* 0x0030040205027836 */ /* 0x000fca0000000000 */
[----:B------:R-:W-:Y:S01]  /*0650*/  FSETP.GEU.AND P0, PT, |R2|, 5.8789094863358348022e-39, PT ;  /* 0x004004020200780b */ /* 0x000fe20003f0e200 */
[----:B0-----:R-:W-:-:S08]  /*0660*/  DFMA R6, -R4, R2, 1 ;  /* 0x3ff000000406742b */ /* 0x001fd00000000102 */
[----:B------:R-:W-:-:S08]  /*0670*/  DFMA R6, R6, R6, R6 ;  /* 0x000000060606722b */ /* 0x000fd00000000006 */
[----:B------:R-:W-:-:S08]  /*0680*/  DFMA R6, R2, R6, R2 ;  /* 0x000000060206722b */ /* 0x000fd00000000002 */
[----:B------:R-:W-:-:S08]  /*0690*/  DFMA R12, -R4, R6, 1 ;  /* 0x3ff00000040c742b */ /* 0x000fd00000000106 */
[----:B------:R-:W-:Y:S01]  /*06a0*/  DFMA R2, R6, R12, R6 ;  /* 0x0000000c0602722b */ /* 0x000fe20000000006 */
[----:B------:R-:W-:Y:S10]  /*06b0*/  @P0 BRA `(.L_x_69) ;  /* 0x00000000001c0947 */ /* 0x000ff40003800000 */
[----:B------:R-:W-:Y:S01]  /*06c0*/  LOP3.LUT R2, R5, 0x7fffffff, RZ, 0xc0, !PT ;  /* 0x7fffffff05027812 */ /* 0x000fe200078ec0ff */
[----:B------:R-:W-:Y:S01]  /*06d0*/  IMAD.MOV.U32 R12, RZ, RZ, R4 ;  /* 0x000000ffff0c7224 */ /* 0x000fe200078e0004 */
[----:B------:R-:W-:Y:S02]  /*06e0*/  MOV R6, 0x710 ;  /* 0x0000071000067802 */ /* 0x000fe40000000f00 */
[----:B------:R-:W-:-:S07]  /*06f0*/  IADD3 R14, PT, PT, R2, -0x100000, RZ ;  /* 0xfff00000020e7810 */ /* 0x000fce0007ffe0ff */
[----:B------:R-:W-:Y:S05]  /*0700*/  CALL.REL.NOINC `($__internal_1_$__cuda_sm20_dblrcp_rn_slowpath_v3) ;  /* 0x0000000000c07944 */ /* 0x000fea0003c00000 */
[----:B------:R-:W-:Y:S02]  /*0710*/  IMAD.MOV.U32 R2, RZ, RZ, R4 ;  /* 0x000000ffff027224 */ /* 0x000fe400078e0004 */
[----:B------:R-:W-:-:S07]  /*0720*/  IMAD.MOV.U32 R3, RZ, RZ, R5 ;  /* 0x000000ffff037224 */ /* 0x000fce00078e0005 */
.L_x_69:
        /* <DEDUP_REMOVED lines=12> */
[----:B------:R-:W-:Y:S02]  /*07f0*/  MOV R5, R7 ;  /* 0x0000000700057202 */ /* 0x000fe40000000f00 */
[----:B------:R-:W-:Y:S01]  /*0800*/  MOV R6, 0x830 ;  /* 0x0000083000067802 */ /* 0x000fe20000000f00 */
[----:B------:R-:W-:-:S07]  /*0810*/  VIADD R14, R4, 0xfff00000 ;  /* 0xfff00000040e7836 */ /* 0x000fce0000000000 */
[----:B------:R-:W-:Y:S05]  /*0820*/  CALL.REL.NOINC `($__internal_1_$__cuda_sm20_dblrcp_rn_slowpath_v3) ;  /* 0x0000000000787944 */ /* 0x000fea0003c00000 */
.L_x_70:
[----:B------:R-:W0:Y:S01]  /*0830*/  LDC R15, c[0x0][0x38c] ;  /* 0x0000e300ff0f7b82 */ /* 0x000e220000000800 */
[----:B------:R-:W1:Y:S01]  /*0840*/  LDCU UR6, c[0x0][0x370] ;  /* 0x00006e00ff0677ac */ /* 0x000e620008000800 */
[----:B------:R-:W2:Y:S06]  /*0850*/  LDCU UR7, c[0x0][0x388] ;  /* 0x00007100ff0777ac */ /* 0x000eac0008000800 */
[----:B------:R-:W3:Y:S01]  /*0860*/  LDC.64 R6, c[0x0][0x3a8] ;  /* 0x0000ea00ff067b82 */ /* 0x000ee20000000a00 */
[----:B-1----:R-:W-:Y:S01]  /*0870*/  IMAD R17, R10, UR6, RZ ;  /* 0x000000060a117c24 */ /* 0x002fe2000f8e02ff */
[----:B0-2---:R-:W-:-:S07]  /*0880*/  IADD3 R15, PT, PT, R8, -0x1, R15 ;  /* 0xffffffff080f7810 */ /* 0x005fce0007ffe00f */
.L_x_71:
[----:B------:R-:W-:-:S13]  /*0890*/  ISETP.GE.AND P0, PT, R0, R15, PT ;  /* 0x0000000f0000720c */ /* 0x000fda0003f06270 */
[----:B0-----:R-:W0:Y:S01]  /*08a0*/  @P0 LDC.64 R18, c[0x0][0x380] ;  /* 0x0000e000ff120b82 */ /* 0x001e220000000a00 */
[----:B------:R-:W-:-:S05]  /*08b0*/  @P0 VIADD R10, R0, 0x1 ;  /* 0x00000001000a0836 */ /* 0x000fca0000000000 */
[C---:B------:R-:W-:Y:S02]  /*08c0*/  @P0 VIADDMNMX R21, R10.reuse, -R8, RZ, !PT ;  /* 0x800000080a150246 */ /* 0x040fe400078001ff */
[----:B------:R-:W-:Y:S01]  /*08d0*/  @P0 VIADDMNMX R23, R10, -R9, RZ, !PT ;  /* 0x800000090a170246 */ /* 0x000fe200078001ff */
[----:B0-----:R-:W-:-:S04]  /*08e0*/  @P0 IMAD.WIDE R12, R0, 0x8, R18 ;  /* 0x00000008000c0825 */ /* 0x001fc800078e0212 */
[--C-:B------:R-:W-:Y:S02]  /*08f0*/  @P0 IMAD.WIDE.U32 R20, R21, 0x8, R18.reuse ;  /* 0x0000000815140825 */ /* 0x100fe400078e0012 */
[----:B------:R-:W2:Y:S02]  /*0900*/  @P0 LDG.E.64.CONSTANT R12, desc[UR4][R12.64+0x8] ;  /* 0x000008040c0c0981 */ /* 0x000ea4000c1e9b00 */
[----:B------:R-:W-:Y:S02]  /*0910*/  @P0 IMAD.WIDE.U32 R18, R23, 0x8, R18 ;  /* 0x0000000817120825 */ /* 0x000fe400078e0012 */
[----:B------:R-:W2:Y:S04]  /*0920*/  @P0 LDG.E.64.CONSTANT R20, desc[UR4][R20.64] ;  /* 0x0000000414140981 */ /* 0x000ea8000c1e9b00 */
[----:B------:R-:W4:Y:S01]  /*0930*/  @P0 LDG.E.64.CONSTANT R18, desc[UR4][R18.64] ;  /* 0x0000000412120981 */ /* 0x000f22000c1e9b00 */
[----:B------:R-:W-:Y:S01]  /*0940*/  IMAD R27, R11, UR7, R0 ;  /* 0x000000070b1b7c24 */ /* 0x000fe2000f8e0200 */
[----:B------:R-:W-:Y:S01]  /*0950*/  IADD3 R0, PT, PT, R17, R0, RZ ;  /* 0x0000000011007210 */ /* 0x000fe20007ffe0ff */
[----:B--2---:R-:W-:-:S02]  /*0960*/  @P0 DADD R24, R12, -R20 ;  /* 0x000000000c180229 */ /* 0x004fc40000000814 */
[----:B----4-:R-:W-:Y:S01]  /*0970*/  @P0 DADD R22, R12, -R18 ;  /* 0x000000000c160229 */ /* 0x010fe20000000812 */
[----:B---3--:R-:W-:-:S05]  /*0980*/  IMAD.WIDE R12, R27, 0x4, R6 ;  /* 0x000000041b0c7825 */ /* 0x008fca00078e0206 */
[----:B------:R-:W-:-:S08]  /*0990*/  @P0 DMUL R24, R24, R2 ;  /* 0x0000000218180228 */ /* 0x000fd00000000000 */
[----:B------:R-:W-:Y:S01]  /*09a0*/  @P0 DFMA R22, R22, R4, -R24 ;  /* 0x000000041616022b */ /* 0x000fe20000000818 */
[----:B------:R-:W-:-:S06]  /*09b0*/  IMAD.MOV.U32 R25, RZ, RZ, 0x7fffffff ;  /* 0x7fffffffff197424 */ /* 0x000fcc00078e00ff */
[----:B------:R-:W0:Y:S01]  /*09c0*/  @P0 F2F.F32.F64 R25, R22 ;  /* 0x0000001600190310 */ /* 0x000e220000301000 */
[----:B------:R-:W-:Y:S01]  /*09d0*/  ISETP.GE.AND P0, PT, R0, UR7, PT ;  /* 0x0000000700007c0c */ /* 0x000fe2000bf06270 */
[----:B0-----:R0:W-:-:S12]  /*09e0*/  STG.E desc[UR4][R12.64], R25 ;  /* 0x000000190c007986 */ /* 0x0011d8000c101904 */
[----:B------:R-:W-:Y:S05]  /*09f0*/  @!P0 BRA `(.L_x_71) ;  /* 0xfffffffc00a48947 */ /* 0x000fea000383ffff */
[----:B------:R-:W-:Y:S05]  /*0a00*/  EXIT ;  /* 0x000000000000794d */ /* 0x000fea0003800000 */
        .weak           $__internal_1_$__cuda_sm20_dblrcp_rn_slowpath_v3
        .type           $__internal_1_$__cuda_sm20_dblrcp_rn_slowpath_v3,@function
        .size           $__internal_1_$__cuda_sm20_dblrcp_rn_slowpath_v3,(.L_x_77 - $__internal_1_$__cuda_sm20_dblrcp_rn_slowpath_v3)
$__internal_1_$__cuda_sm20_dblrcp_rn_slowpath_v3:
[----:B------:R-:W-:-:S06]  /*0a10*/  IMAD.MOV.U32 R4, RZ, RZ, R12 ;  /* 0x000000ffff047224 */ /* 0x000fcc00078e000c */
[----:B------:R-:W-:-:S14]  /*0a20*/  DSETP.GTU.AND P0, PT, |R4|, +INF , PT ;  /* 0x7ff000000400742a */ /* 0x000fdc0003f0c200 */
[----:B------:R-:W-:Y:S05]  /*0a30*/  @P0 BRA `(.L_x_72) ;  /* 0x00000000007c0947 */ /* 0x000fea0003800000 */
[----:B------:R-:W-:-:S05]  /*0a40*/  LOP3.LUT R15, R5, 0x7fffffff, RZ, 0xc0, !PT ;  /* 0x7fffffff050f7812 */ /* 0x000fca00078ec0ff */
[----:B------:R-:W-:-:S05]  /*0a50*/  VIADD R7, R15, 0xffffffff ;  /* 0xffffffff0f077836 */ /* 0x000fca0000000000 */
[----:B------:R-:W-:-:S13]  /*0a60*/  ISETP.GE.U32.AND P0, PT, R7, 0x7fefffff, PT ;  /* 0x7fefffff0700780c */ /* 0x000fda0003f06070 */
[----:B------:R-:W-:Y:S01]  /*0a70*/  @P0 LOP3.LUT R13, R5, 0x7ff00000, RZ, 0x3c, !PT ;  /* 0x7ff00000050d0812 */ /* 0x000fe200078e3cff */
[----:B------:R-:W-:Y:S01]  /*0a80*/  @P0 IMAD.MOV.U32 R12, RZ, RZ, RZ ;  /* 0x000000ffff0c0224 */ /* 0x000fe200078e00ff */
[----:B------:R-:W-:Y:S06]  /*0a90*/  @P0 BRA `(.L_x_73) ;  /* 0x00000000006c0947 */ /* 0x000fec0003800000 */
[----:B------:R-:W-:-:S13]  /*0aa0*/  ISETP.GE.U32.AND P0, PT, R15, 0x1000001, PT ;  /* 0x010000010f00780c */ /* 0x000fda0003f06070 */
[----:B------:R-:W-:Y:S05]  /*0ab0*/  @!P0 BRA `(.L_x_74) ;  /* 0x0000000000348947 */ /* 0x000fea0003800000 */
[----:B------:R-:W-:Y:S01]  /*0ac0*/  IADD3 R13, PT, PT, R5, -0x3fe00000, RZ ;  /* 0xc0200000050d7810 */ /* 0x000fe20007ffe0ff */
[----:B------:R-:W-:-:S03]  /*0ad0*/  IMAD.MOV.U32 R12, RZ, RZ, R4 ;  /* 0x000000ffff0c7224 */ /* 0x000fc600078e0004 */
[----:B------:R-:W0:Y:S03]  /*0ae0*/  MUFU.RCP64H R15, R13 ;  /* 0x0000000d000f7308 */ /* 0x000e260000001800 */
[----:B0-----:R-:W-:-:S08]  /*0af0*/  DFMA R16, -R12, R14, 1 ;  /* 0x3ff000000c10742b */ /* 0x001fd0000000010e */
[----:B------:R-:W-:-:S08]  /*0b00*/  DFMA R16, R16, R16, R16 ;  /* 0x000000101010722b */ /* 0x000fd00000000010 */
[----:B------:R-:W-:-:S08]  /*0b10*/  DFMA R16, R14, R16, R14 ;  /* 0x000000100e10722b */ /* 0x000fd0000000000e */
[----:B------:R-:W-:-:S08]  /*0b20*/  DFMA R14, -R12, R16, 1 ;  /* 0x3ff000000c0e742b */ /* 0x000fd00000000110 */
[----:B------:R-:W-:-:S08]  /*0b30*/  DFMA R14, R16, R14, R16 ;  /* 0x0000000e100e722b */ /* 0x000fd00000000010 */
[----:B------:R-:W-:-:S08]  /*0b40*/  DMUL R14, R14, 2.2250738585072013831e-308 ;  /* 0x001000000e0e7828 */ /* 0x000fd00000000000 */
[----:B------:R-:W-:-:S08]  /*0b50*/  DFMA R4, -R4, R14, 1 ;  /* 0x3ff000000404742b */ /* 0x000fd0000000010e */
[----:B------:R-:W-:-:S08]  /*0b60*/  DFMA R4, R4, R4, R4 ;  /* 0x000000040404722b */ /* 0x000fd00000000004 */
[----:B------:R-:W-:Y:S01]  /*0b70*/  DFMA R12, R14, R4, R14 ;  /* 0x000000040e0c722b */ /* 0x000fe2000000000e */
[----:B------:R-:W-:Y:S10]  /*0b80*/  BRA `(.L_x_73) ;  /* 0x0000000000307947 */ /* 0x000ff40003800000 */
.L_x_74:
[----:B------:R-:W-:Y:S01]  /*0b90*/  DMUL R4, R4, 8.11296384146066816958e+31 ;  /* 0x4690000004047828 */ /* 0x000fe20000000000 */
[----:B------:R-:W-:-:S05]  /*0ba0*/  IMAD.MOV.U32 R12, RZ, RZ, R14 ;  /* 0x000000ffff0c7224 */ /* 0x000fca00078e000e */
[----:B------:R-:W0:Y:S02]  /*0bb0*/  MUFU.RCP64H R13, R5 ;  /* 0x00000005000d7308 */ /* 0x000e240000001800 */
[----:B0-----:R-:W-:-:S08]  /*0bc0*/  DFMA R14, -R4, R12, 1 ;  /* 0x3ff00000040e742b */ /* 0x001fd0000000010c */
[----:B------:R-:W-:-:S08]  /*0bd0*/  DFMA R14, R14, R14, R14 ;  /* 0x0000000e0e0e722b */ /* 0x000fd0000000000e */
[----:B------:R-:W-:-:S08]  /*0be0*/  DFMA R14, R12, R14, R12 ;  /* 0x0000000e0c0e722b */ /* 0x000fd0000000000c */
[----:B------:R-:W-:-:S08]  /*0bf0*/  DFMA R12, -R4, R14, 1 ;  /* 0x3ff00000040c742b */ /* 0x000fd0000000010e */
[----:B------:R-:W-:-:S08]  /*0c00*/  DFMA R12, R14, R12, R14 ;  /* 0x0000000c0e0c722b */ /* 0x000fd0000000000e */
[----:B------:R-:W-:Y:S01]  /*0c10*/  DMUL R12, R12, 8.11296384146066816958e+31 ;  /* 0x469000000c0c7828 */ /* 0x000fe20000000000 */
[----:B------:R-:W-:Y:S10]  /*0c20*/  BRA `(.L_x_73) ;  /* 0x0000000000087947 */ /* 0x000ff40003800000 */
.L_x_72:
[----:B------:R-:W-:Y:S01]  /*0c30*/  LOP3.LUT R13, R5, 0x80000, RZ, 0xfc, !PT ;  /* 0x00080000050d7812 */ /* 0x000fe200078efcff */
[----:B------:R-:W-:-:S07]  /*0c40*/  IMAD.MOV.U32 R12, RZ, RZ, R4 ;  /* 0x000000ffff0c7224 */ /* 0x000fce00078e0004 */
.L_x_73:
[----:B------:R-:W-:Y:S01]  /*0c50*/  IMAD.MOV.U32 R7, RZ, RZ, 0x0 ;  /* 0x00000000ff077424 */ /* 0x000fe200078e00ff */
[----:B------:R-:W-:Y:S01]  /*0c60*/  MOV R4, R12 ;  /* 0x0000000c00047202 */ /* 0x000fe20000000f00 */
[----:B------:R-:W-:Y:S02]  /*0c70*/  IMAD.MOV.U32 R5, RZ, RZ, R13 ;  /* 0x000000ffff057224 */ /* 0x000fe400078e000d */
[----:B------:R-:W-:Y:S05]  /*0c80*/  RET.REL.NODEC R6 `(ao_batch_f32) ;  /* 0xfffffff006dc7950 */ /* 0x000fea0003c3ffff */
.L_x_75:
        /* <DEDUP_REMOVED lines=15> */
.L_x_77:


//--------------------- .nv.shared.reserved.0     --------------------------
	.section	.nv.shared.reserved.0,"aw",@nobits
	.weak		__nv_reservedSMEM_offset_0_alias
	.size		__nv_reservedSMEM_offset_0_alias, 0, 64
	.other		__nv_reservedSMEM_offset_0_alias,@"STO_CUDA_RESERVED_SHARED STV_DEFAULT"
__nv_reservedSMEM_offset_0_alias:
	.zero		0
	.zero		64


//--------------------- .nv.constant0.ao_many_series_one_param_f32 --------------------------
	.section	.nv.constant0.ao_many_series_one_param_f32,"a",@progbits
	.sectionflags	@""
	.align	4
.nv.constant0.ao_many_series_one_param_f32:
	.zero		936


//--------------------- .nv.constant0.ao_batch_f32 --------------------------
	.section	.nv.constant0.ao_batch_f32,"a",@progbits
	.sectionflags	@""
	.align	4
.nv.constant0.ao_batch_f32:
	.zero		944


//--------------------- SYMBOLS --------------------------

	.type		.nv.reservedSmem.offset0,@object
	.size		.nv.reservedSmem.offset0,0x4
